//
// Generated by NVIDIA NVVM Compiler
//
// Compiler Build ID: CL-36424714
// Cuda compilation tools, release 13.0, V13.0.88
// Based on NVVM 20.0.0
//

.version 9.0
.target sm_100
.address_size 64

	// .globl	_Z16block_sum_reducePiS_i
.extern .shared .align 16 .b8 s_out[];
.extern .shared .align 16 .b8 sdata[];

.visible .entry _Z16block_sum_reducePiS_i(
	.param .u64 .ptr .align 1 _Z16block_sum_reducePiS_i_param_0,
	.param .u64 .ptr .align 1 _Z16block_sum_reducePiS_i_param_1,
	.param .u32 _Z16block_sum_reducePiS_i_param_2
)
{
	.reg .pred 	%p<6>;
	.reg .b32 	%r<24>;
	.reg .b64 	%rd<11>;

	ld.param.u64 	%rd3, [_Z16block_sum_reducePiS_i_param_0];
	ld.param.u64 	%rd2, [_Z16block_sum_reducePiS_i_param_1];
	ld.param.u32 	%r10, [_Z16block_sum_reducePiS_i_param_2];
	cvta.to.global.u64 	%rd1, %rd3;
	mov.u32 	%r23, %ntid.x;
	mov.u32 	%r2, %ctaid.x;
	mov.u32 	%r3, %tid.x;
	mad.lo.s32 	%r4, %r23, %r2, %r3;
	shl.b32 	%r11, %r3, 2;
	mov.u32 	%r12, s_out;
	add.s32 	%r5, %r12, %r11;
	mov.b32 	%r13, 0;
	st.shared.u32 	[%r5], %r13;
	shl.b32 	%r14, %r23, 2;
	add.s32 	%r6, %r5, %r14;
	st.shared.u32 	[%r6], %r13;
	bar.sync 	0;
	setp.ge.u32 	%p1, %r4, %r10;
	@%p1 bra 	$L__BB0_3;
	mul.wide.u32 	%rd4, %r4, 4;
	add.s64 	%rd5, %rd1, %rd4;
	ld.global.u32 	%r15, [%rd5];
	st.shared.u32 	[%r5], %r15;
	add.s32 	%r7, %r4, %r23;
	setp.ge.u32 	%p2, %r7, %r10;
	@%p2 bra 	$L__BB0_3;
	mul.wide.u32 	%rd6, %r7, 4;
	add.s64 	%rd7, %rd1, %rd6;
	ld.global.u32 	%r16, [%rd7];
	st.shared.u32 	[%r6], %r16;
$L__BB0_3:
	bar.sync 	0;
$L__BB0_4:
	setp.ge.u32 	%p3, %r3, %r23;
	@%p3 bra 	$L__BB0_6;
	shl.b32 	%r17, %r23, 2;
	add.s32 	%r18, %r5, %r17;
	ld.shared.u32 	%r19, [%r18];
	ld.shared.u32 	%r20, [%r5];
	add.s32 	%r21, %r20, %r19;
	st.shared.u32 	[%r5], %r21;
$L__BB0_6:
	bar.sync 	0;
	shr.u32 	%r9, %r23, 1;
	setp.gt.u32 	%p4, %r23, 1;
	mov.u32 	%r23, %r9;
	@%p4 bra 	$L__BB0_4;
	setp.ne.s32 	%p5, %r3, 0;
	@%p5 bra 	$L__BB0_9;
	ld.shared.u32 	%r22, [s_out];
	cvta.to.global.u64 	%rd8, %rd2;
	mul.wide.u32 	%rd9, %r2, 4;
	add.s64 	%rd10, %rd8, %rd9;
	st.global.u32 	[%rd10], %r22;
$L__BB0_9:
	ret;

}
	// .globl	_Z7reduce0PiS_i
.visible .entry _Z7reduce0PiS_i(
	.param .u64 .ptr .align 1 _Z7reduce0PiS_i_param_0,
	.param .u64 .ptr .align 1 _Z7reduce0PiS_i_param_1,
	.param .u32 _Z7reduce0PiS_i_param_2
)
{
	.reg .pred 	%p<6>;
	.reg .b32 	%r<25>;
	.reg .b64 	%rd<9>;

	ld.param.u64 	%rd1, [_Z7reduce0PiS_i_param_0];
	ld.param.u64 	%rd2, [_Z7reduce0PiS_i_param_1];
	ld.param.u32 	%r11, [_Z7reduce0PiS_i_param_2];
	mov.u32 	%r1, %tid.x;
	mov.u32 	%r2, %ctaid.x;
	mov.u32 	%r3, %ntid.x;
	mad.lo.s32 	%r4, %r2, %r3, %r1;
	setp.ge.u32 	%p1, %r4, %r11;
	mov.b32 	%r23, 0;
	@%p1 bra 	$L__BB1_2;
	cvta.to.global.u64 	%rd3, %rd1;
	mul.wide.u32 	%rd4, %r4, 4;
	add.s64 	%rd5, %rd3, %rd4;
	ld.global.u32 	%r23, [%rd5];
$L__BB1_2:
	shl.b32 	%r12, %r1, 2;
	mov.u32 	%r13, sdata;
	add.s32 	%r7, %r13, %r12;
	st.shared.u32 	[%r7], %r23;
	bar.sync 	0;
	setp.lt.u32 	%p2, %r3, 2;
	@%p2 bra 	$L__BB1_7;
	mov.b32 	%r24, 1;
$L__BB1_4:
	shl.b32 	%r9, %r24, 1;
	add.s32 	%r15, %r9, -1;
	and.b32  	%r16, %r15, %r1;
	setp.ne.s32 	%p3, %r16, 0;
	@%p3 bra 	$L__BB1_6;
	shl.b32 	%r17, %r24, 2;
	add.s32 	%r18, %r7, %r17;
	ld.shared.u32 	%r19, [%r18];
	ld.shared.u32 	%r20, [%r7];
	add.s32 	%r21, %r20, %r19;
	st.shared.u32 	[%r7], %r21;
$L__BB1_6:
	bar.sync 	0;
	setp.lt.u32 	%p4, %r9, %r3;
	mov.u32 	%r24, %r9;
	@%p4 bra 	$L__BB1_4;
$L__BB1_7:
	setp.ne.s32 	%p5, %r1, 0;
	@%p5 bra 	$L__BB1_9;
	ld.shared.u32 	%r22, [sdata];
	cvta.to.global.u64 	%rd6, %rd2;
	mul.wide.u32 	%rd7, %r2, 4;
	add.s64 	%rd8, %rd6, %rd7;
	st.global.u32 	[%rd8], %r22;
$L__BB1_9:
	ret;

}
	// .globl	_Z7reduce1PiS_i
.visible .entry _Z7reduce1PiS_i(
	.param .u64 .ptr .align 1 _Z7reduce1PiS_i_param_0,
	.param .u64 .ptr .align 1 _Z7reduce1PiS_i_param_1,
	.param .u32 _Z7reduce1PiS_i_param_2
)
{
	.reg .pred 	%p<6>;
	.reg .b32 	%r<28>;
	.reg .b64 	%rd<9>;

	ld.param.u64 	%rd1, [_Z7reduce1PiS_i_param_0];
	ld.param.u64 	%rd2, [_Z7reduce1PiS_i_param_1];
	ld.param.u32 	%r11, [_Z7reduce1PiS_i_param_2];
	mov.u32 	%r1, %tid.x;
	mov.u32 	%r2, %ctaid.x;
	mov.u32 	%r3, %ntid.x;
	mad.lo.s32 	%r4, %r2, %r3, %r1;
	setp.ge.u32 	%p1, %r4, %r11;
	mov.b32 	%r26, 0;
	@%p1 bra 	$L__BB2_2;
	cvta.to.global.u64 	%rd3, %rd1;
	mul.wide.u32 	%rd4, %r4, 4;
	add.s64 	%rd5, %rd3, %rd4;
	ld.global.u32 	%r26, [%rd5];
$L__BB2_2:
	shl.b32 	%r12, %r1, 2;
	mov.u32 	%r13, sdata;
	add.s32 	%r14, %r13, %r12;
	st.shared.u32 	[%r14], %r26;
	bar.sync 	0;
	setp.lt.u32 	%p2, %r3, 2;
	@%p2 bra 	$L__BB2_7;
	mov.b32 	%r27, 1;
$L__BB2_4:
	shl.b32 	%r8, %r27, 1;
	mul.lo.s32 	%r9, %r8, %r1;
	setp.ge.u32 	%p3, %r9, %r3;
	@%p3 bra 	$L__BB2_6;
	add.s32 	%r16, %r9, %r27;
	shl.b32 	%r17, %r16, 2;
	add.s32 	%r19, %r13, %r17;
	ld.shared.u32 	%r20, [%r19];
	shl.b32 	%r21, %r9, 2;
	add.s32 	%r22, %r13, %r21;
	ld.shared.u32 	%r23, [%r22];
	add.s32 	%r24, %r23, %r20;
	st.shared.u32 	[%r22], %r24;
$L__BB2_6:
	bar.sync 	0;
	setp.lt.u32 	%p4, %r8, %r3;
	mov.u32 	%r27, %r8;
	@%p4 bra 	$L__BB2_4;
$L__BB2_7:
	setp.ne.s32 	%p5, %r1, 0;
	@%p5 bra 	$L__BB2_9;
	ld.shared.u32 	%r25, [sdata];
	cvta.to.global.u64 	%rd6, %rd2;
	mul.wide.u32 	%rd7, %r2, 4;
	add.s64 	%rd8, %rd6, %rd7;
	st.global.u32 	[%rd8], %r25;
$L__BB2_9:
	ret;

}
	// .globl	_Z7reduce2PiS_i
.visible .entry _Z7reduce2PiS_i(
	.param .u64 .ptr .align 1 _Z7reduce2PiS_i_param_0,
	.param .u64 .ptr .align 1 _Z7reduce2PiS_i_param_1,
	.param .u32 _Z7reduce2PiS_i_param_2
)
{
	.reg .pred 	%p<6>;
	.reg .b32 	%r<22>;
	.reg .b64 	%rd<9>;

	ld.param.u64 	%rd1, [_Z7reduce2PiS_i_param_0];
	ld.param.u64 	%rd2, [_Z7reduce2PiS_i_param_1];
	ld.param.u32 	%r11, [_Z7reduce2PiS_i_param_2];
	mov.u32 	%r1, %tid.x;
	mov.u32 	%r2, %ctaid.x;
	mov.u32 	%r21, %ntid.x;
	mad.lo.s32 	%r4, %r2, %r21, %r1;
	setp.ge.u32 	%p1, %r4, %r11;
	mov.b32 	%r20, 0;
	@%p1 bra 	$L__BB3_2;
	cvta.to.global.u64 	%rd3, %rd1;
	mul.wide.u32 	%rd4, %r4, 4;
	add.s64 	%rd5, %rd3, %rd4;
	ld.global.u32 	%r20, [%rd5];
$L__BB3_2:
	shl.b32 	%r12, %r1, 2;
	mov.u32 	%r13, sdata;
	add.s32 	%r7, %r13, %r12;
	st.shared.u32 	[%r7], %r20;
	bar.sync 	0;
	setp.lt.u32 	%p2, %r21, 2;
	@%p2 bra 	$L__BB3_6;
$L__BB3_3:
	shr.u32 	%r9, %r21, 1;
	setp.ge.u32 	%p3, %r1, %r9;
	@%p3 bra 	$L__BB3_5;
	shl.b32 	%r14, %r9, 2;
	add.s32 	%r15, %r7, %r14;
	ld.shared.u32 	%r16, [%r15];
	ld.shared.u32 	%r17, [%r7];
	add.s32 	%r18, %r17, %r16;
	st.shared.u32 	[%r7], %r18;
$L__BB3_5:
	bar.sync 	0;
	setp.gt.u32 	%p4, %r21, 3;
	mov.u32 	%r21, %r9;
	@%p4 bra 	$L__BB3_3;
$L__BB3_6:
	setp.ne.s32 	%p5, %r1, 0;
	@%p5 bra 	$L__BB3_8;
	ld.shared.u32 	%r19, [sdata];
	cvta.to.global.u64 	%rd6, %rd2;
	mul.wide.u32 	%rd7, %r2, 4;
	add.s64 	%rd8, %rd6, %rd7;
	st.global.u32 	[%rd8], %r19;
$L__BB3_8:
	ret;

}
	// .globl	_Z7reduce3PiS_i
.visible .entry _Z7reduce3PiS_i(
	.param .u64 .ptr .align 1 _Z7reduce3PiS_i_param_0,
	.param .u64 .ptr .align 1 _Z7reduce3PiS_i_param_1,
	.param .u32 _Z7reduce3PiS_i_param_2
)
{
	.reg .pred 	%p<7>;
	.reg .b32 	%r<30>;
	.reg .b64 	%rd<11>;

	ld.param.u64 	%rd3, [_Z7reduce3PiS_i_param_0];
	ld.param.u64 	%rd2, [_Z7reduce3PiS_i_param_1];
	ld.param.u32 	%r13, [_Z7reduce3PiS_i_param_2];
	cvta.to.global.u64 	%rd1, %rd3;
	mov.u32 	%r1, %tid.x;
	mov.u32 	%r2, %ctaid.x;
	mov.u32 	%r29, %ntid.x;
	mul.lo.s32 	%r15, %r29, %r2;
	shl.b32 	%r16, %r15, 1;
	add.s32 	%r4, %r16, %r1;
	setp.ge.u32 	%p1, %r4, %r13;
	mov.b32 	%r27, 0;
	@%p1 bra 	$L__BB4_2;
	mul.wide.u32 	%rd4, %r4, 4;
	add.s64 	%rd5, %rd1, %rd4;
	ld.global.u32 	%r27, [%rd5];
$L__BB4_2:
	add.s32 	%r7, %r4, %r29;
	setp.ge.u32 	%p2, %r7, %r13;
	mov.b32 	%r28, 0;
	@%p2 bra 	$L__BB4_4;
	mul.wide.u32 	%rd6, %r7, 4;
	add.s64 	%rd7, %rd1, %rd6;
	ld.global.u32 	%r28, [%rd7];
$L__BB4_4:
	add.s32 	%r18, %r28, %r27;
	shl.b32 	%r19, %r1, 2;
	mov.u32 	%r20, sdata;
	add.s32 	%r10, %r20, %r19;
	st.shared.u32 	[%r10], %r18;
	bar.sync 	0;
	setp.lt.u32 	%p3, %r29, 2;
	@%p3 bra 	$L__BB4_8;
$L__BB4_5:
	shr.u32 	%r12, %r29, 1;
	setp.ge.u32 	%p4, %r1, %r12;
	@%p4 bra 	$L__BB4_7;
	shl.b32 	%r21, %r12, 2;
	add.s32 	%r22, %r10, %r21;
	ld.shared.u32 	%r23, [%r22];
	ld.shared.u32 	%r24, [%r10];
	add.s32 	%r25, %r24, %r23;
	st.shared.u32 	[%r10], %r25;
$L__BB4_7:
	bar.sync 	0;
	setp.gt.u32 	%p5, %r29, 3;
	mov.u32 	%r29, %r12;
	@%p5 bra 	$L__BB4_5;
$L__BB4_8:
	setp.ne.s32 	%p6, %r1, 0;
	@%p6 bra 	$L__BB4_10;
	ld.shared.u32 	%r26, [sdata];
	cvta.to.global.u64 	%rd8, %rd2;
	mul.wide.u32 	%rd9, %r2, 4;
	add.s64 	%rd10, %rd8, %rd9;
	st.global.u32 	[%rd10], %r26;
$L__BB4_10:
	ret;

}
	// .globl	_Z7reduce4PiS_i
.visible .entry _Z7reduce4PiS_i(
	.param .u64 .ptr .align 1 _Z7reduce4PiS_i_param_0,
	.param .u64 .ptr .align 1 _Z7reduce4PiS_i_param_1,
	.param .u32 _Z7reduce4PiS_i_param_2
)
{
	.reg .pred 	%p<7>;
	.reg .b32 	%r<30>;
	.reg .b64 	%rd<11>;

	ld.param.u64 	%rd3, [_Z7reduce4PiS_i_param_0];
	ld.param.u64 	%rd2, [_Z7reduce4PiS_i_param_1];
	ld.param.u32 	%r13, [_Z7reduce4PiS_i_param_2];
	cvta.to.global.u64 	%rd1, %rd3;
	mov.u32 	%r1, %tid.x;
	mov.u32 	%r2, %ctaid.x;
	mov.u32 	%r29, %ntid.x;
	mul.lo.s32 	%r15, %r29, %r2;
	shl.b32 	%r16, %r15, 1;
	add.s32 	%r4, %r16, %r1;
	setp.ge.u32 	%p1, %r4, %r13;
	mov.b32 	%r27, 0;
	@%p1 bra 	$L__BB5_2;
	mul.wide.u32 	%rd4, %r4, 4;
	add.s64 	%rd5, %rd1, %rd4;
	ld.global.u32 	%r27, [%rd5];
$L__BB5_2:
	add.s32 	%r7, %r4, %r29;
	setp.ge.u32 	%p2, %r7, %r13;
	mov.b32 	%r28, 0;
	@%p2 bra 	$L__BB5_4;
	mul.wide.u32 	%rd6, %r7, 4;
	add.s64 	%rd7, %rd1, %rd6;
	ld.global.u32 	%r28, [%rd7];
$L__BB5_4:
	add.s32 	%r18, %r28, %r27;
	shl.b32 	%r19, %r1, 2;
	mov.u32 	%r20, sdata;
	add.s32 	%r10, %r20, %r19;
	st.shared.u32 	[%r10], %r18;
	bar.sync 	0;
	setp.lt.u32 	%p3, %r29, 2;
	@%p3 bra 	$L__BB5_8;
$L__BB5_5:
	shr.u32 	%r12, %r29, 1;
	setp.ge.u32 	%p4, %r1, %r12;
	@%p4 bra 	$L__BB5_7;
	shl.b32 	%r21, %r12, 2;
	add.s32 	%r22, %r10, %r21;
	ld.shared.u32 	%r23, [%r22];
	ld.shared.u32 	%r24, [%r10];
	add.s32 	%r25, %r24, %r23;
	st.shared.u32 	[%r10], %r25;
$L__BB5_7:
	bar.sync 	0;
	setp.gt.u32 	%p5, %r29, 3;
	mov.u32 	%r29, %r12;
	@%p5 bra 	$L__BB5_5;
$L__BB5_8:
	setp.ne.s32 	%p6, %r1, 0;
	@%p6 bra 	$L__BB5_10;
	ld.shared.u32 	%r26, [sdata];
	cvta.to.global.u64 	%rd8, %rd2;
	mul.wide.u32 	%rd9, %r2, 4;
	add.s64 	%rd10, %rd8, %rd9;
	st.global.u32 	[%rd10], %r26;
$L__BB5_10:
	ret;

}
	// .globl	_Z7reduce5PiS_i
.visible .entry _Z7reduce5PiS_i(
	.param .u64 .ptr .align 1 _Z7reduce5PiS_i_param_0,
	.param .u64 .ptr .align 1 _Z7reduce5PiS_i_param_1,
	.param .u32 _Z7reduce5PiS_i_param_2
)
{
	.reg .pred 	%p<8>;
	.reg .b32 	%r<48>;
	.reg .b64 	%rd<11>;

	ld.param.u64 	%rd3, [_Z7reduce5PiS_i_param_0];
	ld.param.u64 	%rd2, [_Z7reduce5PiS_i_param_1];
	ld.param.u32 	%r13, [_Z7reduce5PiS_i_param_2];
	cvta.to.global.u64 	%rd1, %rd3;
	mov.u32 	%r1, %tid.x;
	mov.u32 	%r2, %ctaid.x;
	mov.u32 	%r47, %ntid.x;
	mul.lo.s32 	%r15, %r47, %r2;
	shl.b32 	%r16, %r15, 1;
	add.s32 	%r4, %r16, %r1;
	setp.ge.u32 	%p1, %r4, %r13;
	mov.b32 	%r45, 0;
	@%p1 bra 	$L__BB6_2;
	mul.wide.u32 	%rd4, %r4, 4;
	add.s64 	%rd5, %rd1, %rd4;
	ld.global.u32 	%r45, [%rd5];
$L__BB6_2:
	add.s32 	%r7, %r4, %r47;
	setp.ge.u32 	%p2, %r7, %r13;
	mov.b32 	%r46, 0;
	@%p2 bra 	$L__BB6_4;
	mul.wide.u32 	%rd6, %r7, 4;
	add.s64 	%rd7, %rd1, %rd6;
	ld.global.u32 	%r46, [%rd7];
$L__BB6_4:
	add.s32 	%r18, %r46, %r45;
	shl.b32 	%r19, %r1, 2;
	mov.u32 	%r20, sdata;
	add.s32 	%r10, %r20, %r19;
	st.shared.u32 	[%r10], %r18;
	bar.sync 	0;
	setp.lt.u32 	%p3, %r47, 66;
	@%p3 bra 	$L__BB6_8;
$L__BB6_5:
	shr.u32 	%r12, %r47, 1;
	setp.ge.u32 	%p4, %r1, %r12;
	@%p4 bra 	$L__BB6_7;
	shl.b32 	%r21, %r12, 2;
	add.s32 	%r22, %r10, %r21;
	ld.shared.u32 	%r23, [%r22];
	ld.shared.u32 	%r24, [%r10];
	add.s32 	%r25, %r24, %r23;
	st.shared.u32 	[%r10], %r25;
$L__BB6_7:
	bar.sync 	0;
	setp.gt.u32 	%p5, %r47, 131;
	mov.u32 	%r47, %r12;
	@%p5 bra 	$L__BB6_5;
$L__BB6_8:
	setp.gt.u32 	%p6, %r1, 31;
	@%p6 bra 	$L__BB6_11;
	ld.volatile.shared.u32 	%r26, [%r10+128];
	ld.volatile.shared.u32 	%r27, [%r10];
	add.s32 	%r28, %r27, %r26;
	st.volatile.shared.u32 	[%r10], %r28;
	ld.volatile.shared.u32 	%r29, [%r10+64];
	ld.volatile.shared.u32 	%r30, [%r10];
	add.s32 	%r31, %r30, %r29;
	st.volatile.shared.u32 	[%r10], %r31;
	ld.volatile.shared.u32 	%r32, [%r10+32];
	ld.volatile.shared.u32 	%r33, [%r10];
	add.s32 	%r34, %r33, %r32;
	st.volatile.shared.u32 	[%r10], %r34;
	ld.volatile.shared.u32 	%r35, [%r10+16];
	ld.volatile.shared.u32 	%r36, [%r10];
	add.s32 	%r37, %r36, %r35;
	st.volatile.shared.u32 	[%r10], %r37;
	ld.volatile.shared.u32 	%r38, [%r10+8];
	ld.volatile.shared.u32 	%r39, [%r10];
	add.s32 	%r40, %r39, %r38;
	st.volatile.shared.u32 	[%r10], %r40;
	ld.volatile.shared.u32 	%r41, [%r10+4];
	ld.volatile.shared.u32 	%r42, [%r10];
	add.s32 	%r43, %r42, %r41;
	st.volatile.shared.u32 	[%r10], %r43;
	setp.ne.s32 	%p7, %r1, 0;
	@%p7 bra 	$L__BB6_11;
	ld.shared.u32 	%r44, [sdata];
	cvta.to.global.u64 	%rd8, %rd2;
	mul.wide.u32 	%rd9, %r2, 4;
	add.s64 	%rd10, %rd8, %rd9;
	st.global.u32 	[%rd10], %r44;
$L__BB6_11:
	ret;

}
	// .globl	_Z7reduce6PiS_i
.visible .entry _Z7reduce6PiS_i(
	.param .u64 .ptr .align 1 _Z7reduce6PiS_i_param_0,
	.param .u64 .ptr .align 1 _Z7reduce6PiS_i_param_1,
	.param .u32 _Z7reduce6PiS_i_param_2
)
{
	.reg .pred 	%p<9>;
	.reg .b32 	%r<52>;
	.reg .b64 	%rd<11>;

	ld.param.u64 	%rd3, [_Z7reduce6PiS_i_param_0];
	ld.param.u64 	%rd2, [_Z7reduce6PiS_i_param_1];
	ld.param.u32 	%r11, [_Z7reduce6PiS_i_param_2];
	cvta.to.global.u64 	%rd1, %rd3;
	mov.u32 	%r1, %tid.x;
	mov.u32 	%r2, %ctaid.x;
	mov.u32 	%r3, %ntid.x;
	mul.lo.s32 	%r13, %r3, %r2;
	shl.b32 	%r14, %r13, 1;
	add.s32 	%r4, %r14, %r1;
	setp.ge.u32 	%p1, %r4, %r11;
	mov.b32 	%r50, 0;
	@%p1 bra 	$L__BB7_2;
	mul.wide.u32 	%rd4, %r4, 4;
	add.s64 	%rd5, %rd1, %rd4;
	ld.global.u32 	%r50, [%rd5];
$L__BB7_2:
	add.s32 	%r7, %r4, %r3;
	setp.ge.u32 	%p2, %r7, %r11;
	mov.b32 	%r51, 0;
	@%p2 bra 	$L__BB7_4;
	mul.wide.u32 	%rd6, %r7, 4;
	add.s64 	%rd7, %rd1, %rd6;
	ld.global.u32 	%r51, [%rd7];
$L__BB7_4:
	add.s32 	%r16, %r51, %r50;
	shl.b32 	%r17, %r1, 2;
	mov.u32 	%r18, sdata;
	add.s32 	%r10, %r18, %r17;
	st.shared.u32 	[%r10], %r16;
	bar.sync 	0;
	setp.gt.u32 	%p3, %r1, 511;
	@%p3 bra 	$L__BB7_6;
	ld.shared.u32 	%r19, [%r10+2048];
	ld.shared.u32 	%r20, [%r10];
	add.s32 	%r21, %r20, %r19;
	st.shared.u32 	[%r10], %r21;
$L__BB7_6:
	bar.sync 	0;
	setp.gt.u32 	%p4, %r1, 255;
	@%p4 bra 	$L__BB7_8;
	ld.shared.u32 	%r22, [%r10+1024];
	ld.shared.u32 	%r23, [%r10];
	add.s32 	%r24, %r23, %r22;
	st.shared.u32 	[%r10], %r24;
$L__BB7_8:
	bar.sync 	0;
	setp.gt.u32 	%p5, %r1, 127;
	@%p5 bra 	$L__BB7_10;
	ld.shared.u32 	%r25, [%r10+512];
	ld.shared.u32 	%r26, [%r10];
	add.s32 	%r27, %r26, %r25;
	st.shared.u32 	[%r10], %r27;
$L__BB7_10:
	bar.sync 	0;
	setp.gt.u32 	%p6, %r1, 63;
	@%p6 bra 	$L__BB7_12;
	ld.shared.u32 	%r28, [%r10+256];
	ld.shared.u32 	%r29, [%r10];
	add.s32 	%r30, %r29, %r28;
	st.shared.u32 	[%r10], %r30;
$L__BB7_12:
	bar.sync 	0;
	setp.gt.u32 	%p7, %r1, 31;
	@%p7 bra 	$L__BB7_15;
	ld.volatile.shared.u32 	%r31, [%r10+128];
	ld.volatile.shared.u32 	%r32, [%r10];
	add.s32 	%r33, %r32, %r31;
	st.volatile.shared.u32 	[%r10], %r33;
	ld.volatile.shared.u32 	%r34, [%r10+64];
	ld.volatile.shared.u32 	%r35, [%r10];
	add.s32 	%r36, %r35, %r34;
	st.volatile.shared.u32 	[%r10], %r36;
	ld.volatile.shared.u32 	%r37, [%r10+32];
	ld.volatile.shared.u32 	%r38, [%r10];
	add.s32 	%r39, %r38, %r37;
	st.volatile.shared.u32 	[%r10], %r39;
	ld.volatile.shared.u32 	%r40, [%r10+16];
	ld.volatile.shared.u32 	%r41, [%r10];
	add.s32 	%r42, %r41, %r40;
	st.volatile.shared.u32 	[%r10], %r42;
	ld.volatile.shared.u32 	%r43, [%r10+8];
	ld.volatile.shared.u32 	%r44, [%r10];
	add.s32 	%r45, %r44, %r43;
	st.volatile.shared.u32 	[%r10], %r45;
	ld.volatile.shared.u32 	%r46, [%r10+4];
	ld.volatile.shared.u32 	%r47, [%r10];
	add.s32 	%r48, %r47, %r46;
	st.volatile.shared.u32 	[%r10], %r48;
	setp.ne.s32 	%p8, %r1, 0;
	@%p8 bra 	$L__BB7_15;
	ld.shared.u32 	%r49, [sdata];
	cvta.to.global.u64 	%rd8, %rd2;
	mul.wide.u32 	%rd9, %r2, 4;
	add.s64 	%rd10, %rd8, %rd9;
	st.global.u32 	[%rd10], %r49;
$L__BB7_15:
	ret;

}
	// .globl	_Z7reduce7PiS_i
.visible .entry _Z7reduce7PiS_i(
	.param .u64 .ptr .align 1 _Z7reduce7PiS_i_param_0,
	.param .u64 .ptr .align 1 _Z7reduce7PiS_i_param_1,
	.param .u32 _Z7reduce7PiS_i_param_2
)
{
	.reg .pred 	%p<9>;
	.reg .b32 	%r<56>;
	.reg .b64 	%rd<13>;

	ld.param.u64 	%rd3, [_Z7reduce7PiS_i_param_0];
	ld.param.u64 	%rd2, [_Z7reduce7PiS_i_param_1];
	ld.param.u32 	%r11, [_Z7reduce7PiS_i_param_2];
	cvta.to.global.u64 	%rd1, %rd3;
	mov.u32 	%r1, %tid.x;
	mov.u32 	%r2, %ctaid.x;
	shl.b32 	%r12, %r2, 11;
	or.b32  	%r13, %r12, %r1;
	mov.u32 	%r14, %nctaid.x;
	shl.b32 	%r3, %r14, 11;
	mul.wide.u32 	%rd4, %r13, 4;
	add.s64 	%rd5, %rd1, %rd4;
	ld.global.u32 	%r15, [%rd5];
	ld.global.u32 	%r16, [%rd5+4096];
	add.s32 	%r54, %r16, %r15;
	shl.b32 	%r17, %r1, 2;
	mov.u32 	%r18, sdata;
	add.s32 	%r5, %r18, %r17;
	st.shared.u32 	[%r5], %r54;
	add.s32 	%r55, %r13, %r3;
	setp.ge.u32 	%p1, %r55, %r11;
	@%p1 bra 	$L__BB8_3;
$L__BB8_1:
	mul.wide.u32 	%rd6, %r55, 4;
	add.s64 	%rd7, %rd1, %rd6;
	ld.global.u32 	%r19, [%rd7];
	add.s32 	%r20, %r55, 1024;
	mul.wide.u32 	%rd8, %r20, 4;
	add.s64 	%rd9, %rd1, %rd8;
	ld.global.u32 	%r21, [%rd9];
	add.s32 	%r22, %r21, %r19;
	add.s32 	%r54, %r22, %r54;
	add.s32 	%r55, %r55, %r3;
	setp.lt.u32 	%p2, %r55, %r11;
	@%p2 bra 	$L__BB8_1;
	st.shared.u32 	[%r5], %r54;
$L__BB8_3:
	bar.sync 	0;
	setp.gt.u32 	%p3, %r1, 511;
	@%p3 bra 	$L__BB8_5;
	ld.shared.u32 	%r23, [%r5+2048];
	ld.shared.u32 	%r24, [%r5];
	add.s32 	%r25, %r24, %r23;
	st.shared.u32 	[%r5], %r25;
$L__BB8_5:
	bar.sync 	0;
	setp.gt.u32 	%p4, %r1, 255;
	@%p4 bra 	$L__BB8_7;
	ld.shared.u32 	%r26, [%r5+1024];
	ld.shared.u32 	%r27, [%r5];
	add.s32 	%r28, %r27, %r26;
	st.shared.u32 	[%r5], %r28;
$L__BB8_7:
	bar.sync 	0;
	setp.gt.u32 	%p5, %r1, 127;
	@%p5 bra 	$L__BB8_9;
	ld.shared.u32 	%r29, [%r5+512];
	ld.shared.u32 	%r30, [%r5];
	add.s32 	%r31, %r30, %r29;
	st.shared.u32 	[%r5], %r31;
$L__BB8_9:
	bar.sync 	0;
	setp.gt.u32 	%p6, %r1, 63;
	@%p6 bra 	$L__BB8_11;
	ld.shared.u32 	%r32, [%r5+256];
	ld.shared.u32 	%r33, [%r5];
	add.s32 	%r34, %r33, %r32;
	st.shared.u32 	[%r5], %r34;
$L__BB8_11:
	bar.sync 	0;
	setp.gt.u32 	%p7, %r1, 31;
	@%p7 bra 	$L__BB8_14;
	ld.volatile.shared.u32 	%r35, [%r5+128];
	ld.volatile.shared.u32 	%r36, [%r5];
	add.s32 	%r37, %r36, %r35;
	st.volatile.shared.u32 	[%r5], %r37;
	ld.volatile.shared.u32 	%r38, [%r5+64];
	ld.volatile.shared.u32 	%r39, [%r5];
	add.s32 	%r40, %r39, %r38;
	st.volatile.shared.u32 	[%r5], %r40;
	ld.volatile.shared.u32 	%r41, [%r5+32];
	ld.volatile.shared.u32 	%r42, [%r5];
	add.s32 	%r43, %r42, %r41;
	st.volatile.shared.u32 	[%r5], %r43;
	ld.volatile.shared.u32 	%r44, [%r5+16];
	ld.volatile.shared.u32 	%r45, [%r5];
	add.s32 	%r46, %r45, %r44;
	st.volatile.shared.u32 	[%r5], %r46;
	ld.volatile.shared.u32 	%r47, [%r5+8];
	ld.volatile.shared.u32 	%r48, [%r5];
	add.s32 	%r49, %r48, %r47;
	st.volatile.shared.u32 	[%r5], %r49;
	ld.volatile.shared.u32 	%r50, [%r5+4];
	ld.volatile.shared.u32 	%r51, [%r5];
	add.s32 	%r52, %r51, %r50;
	st.volatile.shared.u32 	[%r5], %r52;
	setp.ne.s32 	%p8, %r1, 0;
	@%p8 bra 	$L__BB8_14;
	ld.shared.u32 	%r53, [sdata];
	cvta.to.global.u64 	%rd10, %rd2;
	mul.wide.u32 	%rd11, %r2, 4;
	add.s64 	%rd12, %rd10, %rd11;
	st.global.u32 	[%rd12], %r53;
$L__BB8_14:
	ret;

}


// ===== COMPILED SASS (sm_100) =====

	.target	sm_100

	.elftype	@"ET_EXEC"


//--------------------- .note.nv.tkinfo           --------------------------
	.section	.note.nv.tkinfo,"",@"SHT_NOTE"
	.sectionflags	@"SHF_NOTE_NV_TKINFO"
	.tkinfo
        /*0018*/ 	.word	0x00000002
        /*0030*/ 	.string	""
        /*0030*/ 	.string	"ptxas"
        /*0030*/ 	.string	"Cuda compilation tools, release 13.0, V13.0.88"
        /*0030*/ 	.string	"Build cuda_13.0.r13.0/compiler.36424714_0"
        /*0030*/ 	.string	"-arch sm_100 -m 64 "



//--------------------- .note.nv.cuinfo           --------------------------
	.section	.note.nv.cuinfo,"",@"SHT_NOTE"
	.sectionflags	@"SHF_NOTE_NV_CUINFO"
        /*0018*/ 	.short	0x0002
        /*001a*/ 	.short	0x0064
        /*001c*/ 	.short	0x0082
	.zero		2


//--------------------- .nv.info                  --------------------------
	.section	.nv.info,"",@"SHT_CUDA_INFO"
	.align	4


	//----- nvinfo : EIATTR_REGCOUNT
	.align		4
        /*0000*/ 	.byte	0x04, 0x2f
        /*0002*/ 	.short	(.L_1 - .L_0)
	.align		4
.L_0:
        /*0004*/ 	.word	index@(_Z16block_sum_reducePiS_i)
        /*0008*/ 	.word	0x0000000d


	//----- nvinfo : EIATTR_FRAME_SIZE
	.align		4
.L_1:
        /*000c*/ 	.byte	0x04, 0x11
        /*000e*/ 	.short	(.L_3 - .L_2)
	.align		4
.L_2:
        /*0010*/ 	.word	index@(_Z16block_sum_reducePiS_i)
        /*0014*/ 	.word	0x00000000


	//----- nvinfo : EIATTR_REGCOUNT
	.align		4
.L_3:
        /*0018*/ 	.byte	0x04, 0x2f
        /*001a*/ 	.short	(.L_5 - .L_4)
	.align		4
.L_4:
        /*001c*/ 	.word	index@(_Z7reduce0PiS_i)
        /*0020*/ 	.word	0x0000000b


	//----- nvinfo : EIATTR_FRAME_SIZE
	.align		4
.L_5:
        /*0024*/ 	.byte	0x04, 0x11
        /*0026*/ 	.short	(.L_7 - .L_6)
	.align		4
.L_6:
        /*0028*/ 	.word	index@(_Z7reduce0PiS_i)
        /*002c*/ 	.word	0x00000000


	//----- nvinfo : EIATTR_REGCOUNT
	.align		4
.L_7:
        /*0030*/ 	.byte	0x04, 0x2f
        /*0032*/ 	.short	(.L_9 - .L_8)
	.align		4
.L_8:
        /*0034*/ 	.word	index@(_Z7reduce1PiS_i)
        /*0038*/ 	.word	0x0000000a


	//----- nvinfo : EIATTR_FRAME_SIZE
	.align		4
.L_9:
        /*003c*/ 	.byte	0x04, 0x11
        /*003e*/ 	.short	(.L_11 - .L_10)
	.align		4
.L_10:
        /*0040*/ 	.word	index@(_Z7reduce1PiS_i)
        /*0044*/ 	.word	0x00000000


	//----- nvinfo : EIATTR_REGCOUNT
	.align		4
.L_11:
        /*0048*/ 	.byte	0x04, 0x2f
        /*004a*/ 	.short	(.L_13 - .L_12)
	.align		4
.L_12:
        /*004c*/ 	.word	index@(_Z7reduce2PiS_i)
        /*0050*/ 	.word	0x0000000b


	//----- nvinfo : EIATTR_FRAME_SIZE
	.align		4
.L_13:
        /*0054*/ 	.byte	0x04, 0x11
        /*0056*/ 	.short	(.L_15 - .L_14)
	.align		4
.L_14:
        /*0058*/ 	.word	index@(_Z7reduce2PiS_i)
        /*005c*/ 	.word	0x00000000


	//----- nvinfo : EIATTR_REGCOUNT
	.align		4
.L_15:
        /*0060*/ 	.byte	0x04, 0x2f
        /*0062*/ 	.short	(.L_17 - .L_16)
	.align		4
.L_16:
        /*0064*/ 	.word	index@(_Z7reduce3PiS_i)
        /*0068*/ 	.word	0x00000010


	//----- nvinfo : EIATTR_FRAME_SIZE
	.align		4
.L_17:
        /*006c*/ 	.byte	0x04, 0x11
        /*006e*/ 	.short	(.L_19 - .L_18)
	.align		4
.L_18:
        /*0070*/ 	.word	index@(_Z7reduce3PiS_i)
        /*0074*/ 	.word	0x00000000


	//----- nvinfo : EIATTR_REGCOUNT
	.align		4
.L_19:
        /*0078*/ 	.byte	0x04, 0x2f
        /*007a*/ 	.short	(.L_21 - .L_20)
	.align		4
.L_20:
        /*007c*/ 	.word	index@(_Z7reduce4PiS_i)
        /*0080*/ 	.word	0x00000010


	//----- nvinfo : EIATTR_FRAME_SIZE
	.align		4
.L_21:
        /*0084*/ 	.byte	0x04, 0x11
        /*0086*/ 	.short	(.L_23 - .L_22)
	.align		4
.L_22:
        /*0088*/ 	.word	index@(_Z7reduce4PiS_i)
        /*008c*/ 	.word	0x00000000


	//----- nvinfo : EIATTR_REGCOUNT
	.align		4
.L_23:
        /*0090*/ 	.byte	0x04, 0x2f
        /*0092*/ 	.short	(.L_25 - .L_24)
	.align		4
.L_24:
        /*0094*/ 	.word	index@(_Z7reduce5PiS_i)
        /*0098*/ 	.word	0x0000000d


	//----- nvinfo : EIATTR_FRAME_SIZE
	.align		4
.L_25:
        /*009c*/ 	.byte	0x04, 0x11
        /*009e*/ 	.short	(.L_27 - .L_26)
	.align		4
.L_26:
        /*00a0*/ 	.word	index@(_Z7reduce5PiS_i)
        /*00a4*/ 	.word	0x00000000


	//----- nvinfo : EIATTR_REGCOUNT
	.align		4
.L_27:
        /*00a8*/ 	.byte	0x04, 0x2f
        /*00aa*/ 	.short	(.L_29 - .L_28)
	.align		4
.L_28:
        /*00ac*/ 	.word	index@(_Z7reduce6PiS_i)
        /*00b0*/ 	.word	0x0000000d


	//----- nvinfo : EIATTR_FRAME_SIZE
	.align		4
.L_29:
        /*00b4*/ 	.byte	0x04, 0x11
        /*00b6*/ 	.short	(.L_31 - .L_30)
	.align		4
.L_30:
        /*00b8*/ 	.word	index@(_Z7reduce6PiS_i)
        /*00bc*/ 	.word	0x00000000


	//----- nvinfo : EIATTR_REGCOUNT
	.align		4
.L_31:
        /*00c0*/ 	.byte	0x04, 0x2f
        /*00c2*/ 	.short	(.L_33 - .L_32)
	.align		4
.L_32:
        /*00c4*/ 	.word	index@(_Z7reduce7PiS_i)
        /*00c8*/ 	.word	0x0000000f


	//----- nvinfo : EIATTR_FRAME_SIZE
	.align		4
.L_33:
        /*00cc*/ 	.byte	0x04, 0x11
        /*00ce*/ 	.short	(.L_35 - .L_34)
	.align		4
.L_34:
        /*00d0*/ 	.word	index@(_Z7reduce7PiS_i)
        /*00d4*/ 	.word	0x00000000


	//----- nvinfo : EIATTR_MIN_STACK_SIZE
	.align		4
.L_35:
        /*00d8*/ 	.byte	0x04, 0x12
        /*00da*/ 	.short	(.L_37 - .L_36)
	.align		4
.L_36:
        /*00dc*/ 	.word	index@(_Z7reduce7PiS_i)
        /*00e0*/ 	.word	0x00000000


	//----- nvinfo : EIATTR_MIN_STACK_SIZE
	.align		4
.L_37:
        /*00e4*/ 	.byte	0x04, 0x12
        /*00e6*/ 	.short	(.L_39 - .L_38)
	.align		4
.L_38:
        /*00e8*/ 	.word	index@(_Z7reduce6PiS_i)
        /*00ec*/ 	.word	0x00000000


	//----- nvinfo : EIATTR_MIN_STACK_SIZE
	.align		4
.L_39:
        /*00f0*/ 	.byte	0x04, 0x12
        /*00f2*/ 	.short	(.L_41 - .L_40)
	.align		4
.L_40:
        /*00f4*/ 	.word	index@(_Z7reduce5PiS_i)
        /*00f8*/ 	.word	0x00000000


	//----- nvinfo : EIATTR_MIN_STACK_SIZE
	.align		4
.L_41:
        /*00fc*/ 	.byte	0x04, 0x12
        /*00fe*/ 	.short	(.L_43 - .L_42)
	.align		4
.L_42:
        /*0100*/ 	.word	index@(_Z7reduce4PiS_i)
        /*0104*/ 	.word	0x00000000


	//----- nvinfo : EIATTR_MIN_STACK_SIZE
	.align		4
.L_43:
        /*0108*/ 	.byte	0x04, 0x12
        /*010a*/ 	.short	(.L_45 - .L_44)
	.align		4
.L_44:
        /*010c*/ 	.word	index@(_Z7reduce3PiS_i)
        /*0110*/ 	.word	0x00000000


	//----- nvinfo : EIATTR_MIN_STACK_SIZE
	.align		4
.L_45:
        /*0114*/ 	.byte	0x04, 0x12
        /*0116*/ 	.short	(.L_47 - .L_46)
	.align		4
.L_46:
        /*0118*/ 	.word	index@(_Z7reduce2PiS_i)
        /*011c*/ 	.word	0x00000000


	//----- nvinfo : EIATTR_MIN_STACK_SIZE
	.align		4
.L_47:
        /*0120*/ 	.byte	0x04, 0x12
        /*0122*/ 	.short	(.L_49 - .L_48)
	.align		4
.L_48:
        /*0124*/ 	.word	index@(_Z7reduce1PiS_i)
        /*0128*/ 	.word	0x00000000


	//----- nvinfo : EIATTR_MIN_STACK_SIZE
	.align		4
.L_49:
        /*012c*/ 	.byte	0x04, 0x12
        /*012e*/ 	.short	(.L_51 - .L_50)
	.align		4
.L_50:
        /*0130*/ 	.word	index@(_Z7reduce0PiS_i)
        /*0134*/ 	.word	0x00000000


	//----- nvinfo : EIATTR_MIN_STACK_SIZE
	.align		4
.L_51:
        /*0138*/ 	.byte	0x04, 0x12
        /*013a*/ 	.short	(.L_53 - .L_52)
	.align		4
.L_52:
        /*013c*/ 	.word	index@(_Z16block_sum_reducePiS_i)
        /*0140*/ 	.word	0x00000000
.L_53:


//--------------------- .nv.compat                --------------------------
	.section	.nv.compat,"",@"SHT_CUDA_COMPAT_INFO"
	.align	4
        /*0000*/ 	.byte	0x02, 0x09, 0x00, 0x00, 0x02, 0x02, 0x01, 0x00, 0x02, 0x05, 0x05, 0x00, 0x03, 0x07, 0x01, 0x01
        /*0010*/ 	.byte	0x02, 0x03, 0x00, 0x00, 0x02, 0x06, 0x01, 0x00, 0x04, 0x0b, 0x08, 0x00, 0x09, 0x00, 0x00, 0x00
        /*0020*/ 	.byte	0x00, 0x00, 0x00, 0x00


//--------------------- .nv.info._Z7reduce7PiS_i  --------------------------
	.section	.nv.info._Z7reduce7PiS_i,"",@"SHT_CUDA_INFO"
	.sectionflags	@""
	.align	4


	//----- nvinfo : EIATTR_CUDA_API_VERSION
	.align		4
        /*0000*/ 	.byte	0x04, 0x37
        /*0002*/ 	.short	(.L_55 - .L_54)
.L_54:
        /*0004*/ 	.word	0x00000082


	//----- nvinfo : EIATTR_KPARAM_INFO
	.align		4
.L_55:
        /*0008*/ 	.byte	0x04, 0x17
        /*000a*/ 	.short	(.L_57 - .L_56)
.L_56:
        /*000c*/ 	.word	0x00000000
        /*0010*/ 	.short	0x0002
        /*0012*/ 	.short	0x0010
        /*0014*/ 	.byte	0x00, 0xf0, 0x11, 0x00


	//----- nvinfo : EIATTR_KPARAM_INFO
	.align		4
.L_57:
        /*0018*/ 	.byte	0x04, 0x17
        /*001a*/ 	.short	(.L_59 - .L_58)
.L_58:
        /*001c*/ 	.word	0x00000000
        /*0020*/ 	.short	0x0001
        /*0022*/ 	.short	0x0008
        /*0024*/ 	.byte	0x00, 0xf5, 0x21, 0x00


	//----- nvinfo : EIATTR_KPARAM_INFO
	.align		4
.L_59:
        /*0028*/ 	.byte	0x04, 0x17
        /*002a*/ 	.short	(.L_61 - .L_60)
.L_60:
        /*002c*/ 	.word	0x00000000
        /*0030*/ 	.short	0x0000
        /*0032*/ 	.short	0x0000
        /*0034*/ 	.byte	0x00, 0xf5, 0x21, 0x00


	//----- nvinfo : EIATTR_SPARSE_MMA_MASK
	.align		4
.L_61:
        /*0038*/ 	.byte	0x03, 0x50
        /*003a*/ 	.short	0x0000


	//----- nvinfo : EIATTR_MAXREG_COUNT
	.align		4
        /*003c*/ 	.byte	0x03, 0x1b
        /*003e*/ 	.short	0x00ff


	//----- nvinfo : EIATTR_NUM_BARRIERS
	.align		4
        /*0040*/ 	.byte	0x02, 0x4c
        /*0042*/ 	.byte	0x01
	.zero		1


	//----- nvinfo : EIATTR_MERCURY_ISA_VERSION
	.align		4
        /*0044*/ 	.byte	0x03, 0x5f
        /*0046*/ 	.short	0x0101


	//----- nvinfo : EIATTR_VRC_CTA_INIT_COUNT
	.align		4
        /*0048*/ 	.byte	0x02, 0x4a
	.zero		1
	.zero		1


	//----- nvinfo : EIATTR_EXIT_INSTR_OFFSETS
	.align		4
        /*004c*/ 	.byte	0x04, 0x1c
        /*004e*/ 	.short	(.L_63 - .L_62)


	//   ....[0]....
.L_62:
        /*0050*/ 	.word	0x000003f0


	//   ....[1]....
        /*0054*/ 	.word	0x00000590


	//   ....[2]....
        /*0058*/ 	.word	0x000005e0


	//----- nvinfo : EIATTR_CRS_STACK_SIZE
	.align		4
.L_63:
        /*005c*/ 	.byte	0x04, 0x1e
        /*005e*/ 	.short	(.L_65 - .L_64)
.L_64:
        /*0060*/ 	.word	0x00000000


	//----- nvinfo : EIATTR_CBANK_PARAM_SIZE
	.align		4
.L_65:
        /*0064*/ 	.byte	0x03, 0x19
        /*0066*/ 	.short	0x0014


	//----- nvinfo : EIATTR_PARAM_CBANK
	.align		4
        /*0068*/ 	.byte	0x04, 0x0a
        /*006a*/ 	.short	(.L_67 - .L_66)
	.align		4
.L_66:
        /*006c*/ 	.word	index@(.nv.constant0._Z7reduce7PiS_i)
        /*0070*/ 	.short	0x0380
        /*0072*/ 	.short	0x0014


	//----- nvinfo : EIATTR_SW_WAR
	.align		4
.L_67:
        /*0074*/ 	.byte	0x04, 0x36
        /*0076*/ 	.short	(.L_69 - .L_68)
.L_68:
        /*0078*/ 	.word	0x00000008
.L_69:


//--------------------- .nv.info._Z7reduce6PiS_i  --------------------------
	.section	.nv.info._Z7reduce6PiS_i,"",@"SHT_CUDA_INFO"
	.sectionflags	@""
	.align	4


	//----- nvinfo : EIATTR_CUDA_API_VERSION
	.align		4
        /*0000*/ 	.byte	0x04, 0x37
        /*0002*/ 	.short	(.L_71 - .L_70)
.L_70:
        /*0004*/ 	.word	0x00000082


	//----- nvinfo : EIATTR_KPARAM_INFO
	.align		4
.L_71:
        /*0008*/ 	.byte	0x04, 0x17
        /*000a*/ 	.short	(.L_73 - .L_72)
.L_72:
        /*000c*/ 	.word	0x00000000
        /*0010*/ 	.short	0x0002
        /*0012*/ 	.short	0x0010
        /*0014*/ 	.byte	0x00, 0xf0, 0x11, 0x00


	//----- nvinfo : EIATTR_KPARAM_INFO
	.align		4
.L_73:
        /*0018*/ 	.byte	0x04, 0x17
        /*001a*/ 	.short	(.L_75 - .L_74)
.L_74:
        /*001c*/ 	.word	0x00000000
        /*0020*/ 	.short	0x0001
        /*0022*/ 	.short	0x0008
        /*0024*/ 	.byte	0x00, 0xf5, 0x21, 0x00


	//----- nvinfo : EIATTR_KPARAM_INFO
	.align		4
.L_75:
        /*0028*/ 	.byte	0x04, 0x17
        /*002a*/ 	.short	(.L_77 - .L_76)
.L_76:
        /*002c*/ 	.word	0x00000000
        /*0030*/ 	.short	0x0000
        /*0032*/ 	.short	0x0000
        /*0034*/ 	.byte	0x00, 0xf5, 0x21, 0x00


	//----- nvinfo : EIATTR_SPARSE_MMA_MASK
	.align		4
.L_77:
        /*0038*/ 	.byte	0x03, 0x50
        /*003a*/ 	.short	0x0000


	//----- nvinfo : EIATTR_MAXREG_COUNT
	.align		4
        /*003c*/ 	.byte	0x03, 0x1b
        /*003e*/ 	.short	0x00ff


	//----- nvinfo : EIATTR_NUM_BARRIERS
	.align		4
        /*0040*/ 	.byte	0x02, 0x4c
        /*0042*/ 	.byte	0x01
	.zero		1


	//----- nvinfo : EIATTR_MERCURY_ISA_VERSION
	.align		4
        /*0044*/ 	.byte	0x03, 0x5f
        /*0046*/ 	.short	0x0101


	//----- nvinfo : EIATTR_VRC_CTA_INIT_COUNT
	.align		4
        /*0048*/ 	.byte	0x02, 0x4a
	.zero		1
	.zero		1


	//----- nvinfo : EIATTR_EXIT_INSTR_OFFSETS
	.align		4
        /*004c*/ 	.byte	0x04, 0x1c
        /*004e*/ 	.short	(.L_79 - .L_78)


	//   ....[0]....
.L_78:
        /*0050*/ 	.word	0x00000320


	//   ....[1]....
        /*0054*/ 	.word	0x000004c0


	//   ....[2]....
        /*0058*/ 	.word	0x00000510


	//----- nvinfo : EIATTR_CBANK_PARAM_SIZE
	.align		4
.L_79:
        /*005c*/ 	.byte	0x03, 0x19
        /*005e*/ 	.short	0x0014


	//----- nvinfo : EIATTR_PARAM_CBANK
	.align		4
        /*0060*/ 	.byte	0x04, 0x0a
        /*0062*/ 	.short	(.L_81 - .L_80)
	.align		4
.L_80:
        /*0064*/ 	.word	index@(.nv.constant0._Z7reduce6PiS_i)
        /*0068*/ 	.short	0x0380
        /*006a*/ 	.short	0x0014


	//----- nvinfo : EIATTR_SW_WAR
	.align		4
.L_81:
        /*006c*/ 	.byte	0x04, 0x36
        /*006e*/ 	.short	(.L_83 - .L_82)
.L_82:
        /*0070*/ 	.word	0x00000008
.L_83:


//--------------------- .nv.info._Z7reduce5PiS_i  --------------------------
	.section	.nv.info._Z7reduce5PiS_i,"",@"SHT_CUDA_INFO"
	.sectionflags	@""
	.align	4


	//----- nvinfo : EIATTR_CUDA_API_VERSION
	.align		4
        /*0000*/ 	.byte	0x04, 0x37
        /*0002*/ 	.short	(.L_85 - .L_84)
.L_84:
        /*0004*/ 	.word	0x00000082


	//----- nvinfo : EIATTR_KPARAM_INFO
	.align		4
.L_85:
        /*0008*/ 	.byte	0x04, 0x17
        /*000a*/ 	.short	(.L_87 - .L_86)
.L_86:
        /*000c*/ 	.word	0x00000000
        /*0010*/ 	.short	0x0002
        /*0012*/ 	.short	0x0010
        /*0014*/ 	.byte	0x00, 0xf0, 0x11, 0x00


	//----- nvinfo : EIATTR_KPARAM_INFO
	.align		4
.L_87:
        /*0018*/ 	.byte	0x04, 0x17
        /*001a*/ 	.short	(.L_89 - .L_88)
.L_88:
        /*001c*/ 	.word	0x00000000
        /*0020*/ 	.short	0x0001
        /*0022*/ 	.short	0x0008
        /*0024*/ 	.byte	0x00, 0xf5, 0x21, 0x00


	//----- nvinfo : EIATTR_KPARAM_INFO
	.align		4
.L_89:
        /*0028*/ 	.byte	0x04, 0x17
        /*002a*/ 	.short	(.L_91 - .L_90)
.L_90:
        /*002c*/ 	.word	0x00000000
        /*0030*/ 	.short	0x0000
        /*0032*/ 	.short	0x0000
        /*0034*/ 	.byte	0x00, 0xf5, 0x21, 0x00


	//----- nvinfo : EIATTR_SPARSE_MMA_MASK
	.align		4
.L_91:
        /*0038*/ 	.byte	0x03, 0x50
        /*003a*/ 	.short	0x0000


	//----- nvinfo : EIATTR_MAXREG_COUNT
	.align		4
        /*003c*/ 	.byte	0x03, 0x1b
        /*003e*/ 	.short	0x00ff


	//----- nvinfo : EIATTR_NUM_BARRIERS
	.align		4
        /*0040*/ 	.byte	0x02, 0x4c
        /*0042*/ 	.byte	0x01
	.zero		1


	//----- nvinfo : EIATTR_MERCURY_ISA_VERSION
	.align		4
        /*0044*/ 	.byte	0x03, 0x5f
        /*0046*/ 	.short	0x0101


	//----- nvinfo : EIATTR_VRC_CTA_INIT_COUNT
	.align		4
        /*0048*/ 	.byte	0x02, 0x4a
	.zero		1
	.zero		1


	//----- nvinfo : EIATTR_EXIT_INSTR_OFFSETS
	.align		4
        /*004c*/ 	.byte	0x04, 0x1c
        /*004e*/ 	.short	(.L_93 - .L_92)


	//   ....[0]....
.L_92:
        /*0050*/ 	.word	0x00000290


	//   ....[1]....
        /*0054*/ 	.word	0x00000430


	//   ....[2]....
        /*0058*/ 	.word	0x000004b0


	//----- nvinfo : EIATTR_CBANK_PARAM_SIZE
	.align		4
.L_93:
        /*005c*/ 	.byte	0x03, 0x19
        /*005e*/ 	.short	0x0014


	//----- nvinfo : EIATTR_PARAM_CBANK
	.align		4
        /*0060*/ 	.byte	0x04, 0x0a
        /*0062*/ 	.short	(.L_95 - .L_94)
	.align		4
.L_94:
        /*0064*/ 	.word	index@(.nv.constant0._Z7reduce5PiS_i)
        /*0068*/ 	.short	0x0380
        /*006a*/ 	.short	0x0014


	//----- nvinfo : EIATTR_SW_WAR
	.align		4
.L_95:
        /*006c*/ 	.byte	0x04, 0x36
        /*006e*/ 	.short	(.L_97 - .L_96)
.L_96:
        /*0070*/ 	.word	0x00000008
.L_97:


//--------------------- .nv.info._Z7reduce4PiS_i  --------------------------
	.section	.nv.info._Z7reduce4PiS_i,"",@"SHT_CUDA_INFO"
	.sectionflags	@""
	.align	4


	//----- nvinfo : EIATTR_CUDA_API_VERSION
	.align		4
        /*0000*/ 	.byte	0x04, 0x37
        /*0002*/ 	.short	(.L_99 - .L_98)
.L_98:
        /*0004*/ 	.word	0x00000082


	//----- nvinfo : EIATTR_KPARAM_INFO
	.align		4
.L_99:
        /*0008*/ 	.byte	0x04, 0x17
        /*000a*/ 	.short	(.L_101 - .L_100)
.L_100:
        /*000c*/ 	.word	0x00000000
        /*0010*/ 	.short	0x0002
        /*0012*/ 	.short	0x0010
        /*0014*/ 	.byte	0x00, 0xf0, 0x11, 0x00


	//----- nvinfo : EIATTR_KPARAM_INFO
	.align		4
.L_101:
        /*0018*/ 	.byte	0x04, 0x17
        /*001a*/ 	.short	(.L_103 - .L_102)
.L_102:
        /*001c*/ 	.word	0x00000000
        /*0020*/ 	.short	0x0001
        /*0022*/ 	.short	0x0008
        /*0024*/ 	.byte	0x00, 0xf5, 0x21, 0x00


	//----- nvinfo : EIATTR_KPARAM_INFO
	.align		4
.L_103:
        /*0028*/ 	.byte	0x04, 0x17
        /*002a*/ 	.short	(.L_105 - .L_104)
.L_104:
        /*002c*/ 	.word	0x00000000
        /*0030*/ 	.short	0x0000
        /*0032*/ 	.short	0x0000
        /*0034*/ 	.byte	0x00, 0xf5, 0x21, 0x00


	//----- nvinfo : EIATTR_SPARSE_MMA_MASK
	.align		4
.L_105:
        /*0038*/ 	.byte	0x03, 0x50
        /*003a*/ 	.short	0x0000


	//----- nvinfo : EIATTR_MAXREG_COUNT
	.align		4
        /*003c*/ 	.byte	0x03, 0x1b
        /*003e*/ 	.short	0x00ff


	//----- nvinfo : EIATTR_NUM_BARRIERS
	.align		4
        /*0040*/ 	.byte	0x02, 0x4c
        /*0042*/ 	.byte	0x01
	.zero		1


	//----- nvinfo : EIATTR_MERCURY_ISA_VERSION
	.align		4
        /*0044*/ 	.byte	0x03, 0x5f
        /*0046*/ 	.short	0x0101


	//----- nvinfo : EIATTR_VRC_CTA_INIT_COUNT
	.align		4
        /*0048*/ 	.byte	0x02, 0x4a
	.zero		1
	.zero		1


	//----- nvinfo : EIATTR_EXIT_INSTR_OFFSETS
	.align		4
        /*004c*/ 	.byte	0x04, 0x1c
        /*004e*/ 	.short	(.L_107 - .L_106)


	//   ....[0]....
.L_106:
        /*0050*/ 	.word	0x00000290


	//   ....[1]....
        /*0054*/ 	.word	0x00000310


	//----- nvinfo : EIATTR_CBANK_PARAM_SIZE
	.align		4
.L_107:
        /*0058*/ 	.byte	0x03, 0x19
        /*005a*/ 	.short	0x0014


	//----- nvinfo : EIATTR_PARAM_CBANK
	.align		4
        /*005c*/ 	.byte	0x04, 0x0a
        /*005e*/ 	.short	(.L_109 - .L_108)
	.align		4
.L_108:
        /*0060*/ 	.word	index@(.nv.constant0._Z7reduce4PiS_i)
        /*0064*/ 	.short	0x0380
        /*0066*/ 	.short	0x0014


	//----- nvinfo : EIATTR_SW_WAR
	.align		4
.L_109:
        /*0068*/ 	.byte	0x04, 0x36
        /*006a*/ 	.short	(.L_111 - .L_110)
.L_110:
        /*006c*/ 	.word	0x00000008
.L_111:


//--------------------- .nv.info._Z7reduce3PiS_i  --------------------------
	.section	.nv.info._Z7reduce3PiS_i,"",@"SHT_CUDA_INFO"
	.sectionflags	@""
	.align	4


	//----- nvinfo : EIATTR_CUDA_API_VERSION
	.align		4
        /*0000*/ 	.byte	0x04, 0x37
        /*0002*/ 	.short	(.L_113 - .L_112)
.L_112:
        /*0004*/ 	.word	0x00000082


	//----- nvinfo : EIATTR_KPARAM_INFO
	.align		4
.L_113:
        /*0008*/ 	.byte	0x04, 0x17
        /*000a*/ 	.short	(.L_115 - .L_114)
.L_114:
        /*000c*/ 	.word	0x00000000
        /*0010*/ 	.short	0x0002
        /*0012*/ 	.short	0x0010
        /*0014*/ 	.byte	0x00, 0xf0, 0x11, 0x00


	//----- nvinfo : EIATTR_KPARAM_INFO
	.align		4
.L_115:
        /*0018*/ 	.byte	0x04, 0x17
        /*001a*/ 	.short	(.L_117 - .L_116)
.L_116:
        /*001c*/ 	.word	0x00000000
        /*0020*/ 	.short	0x0001
        /*0022*/ 	.short	0x0008
        /*0024*/ 	.byte	0x00, 0xf5, 0x21, 0x00


	//----- nvinfo : EIATTR_KPARAM_INFO
	.align		4
.L_117:
        /*0028*/ 	.byte	0x04, 0x17
        /*002a*/ 	.short	(.L_119 - .L_118)
.L_118:
        /*002c*/ 	.word	0x00000000
        /*0030*/ 	.short	0x0000
        /*0032*/ 	.short	0x0000
        /*0034*/ 	.byte	0x00, 0xf5, 0x21, 0x00


	//----- nvinfo : EIATTR_SPARSE_MMA_MASK
	.align		4
.L_119:
        /*0038*/ 	.byte	0x03, 0x50
        /*003a*/ 	.short	0x0000


	//----- nvinfo : EIATTR_MAXREG_COUNT
	.align		4
        /*003c*/ 	.byte	0x03, 0x1b
        /*003e*/ 	.short	0x00ff


	//----- nvinfo : EIATTR_NUM_BARRIERS
	.align		4
        /*0040*/ 	.byte	0x02, 0x4c
        /*0042*/ 	.byte	0x01
	.zero		1


	//----- nvinfo : EIATTR_MERCURY_ISA_VERSION
	.align		4
        /*0044*/ 	.byte	0x03, 0x5f
        /*0046*/ 	.short	0x0101


	//----- nvinfo : EIATTR_VRC_CTA_INIT_COUNT
	.align		4
        /*0048*/ 	.byte	0x02, 0x4a
	.zero		1
	.zero		1


	//----- nvinfo : EIATTR_EXIT_INSTR_OFFSETS
	.align		4
        /*004c*/ 	.byte	0x04, 0x1c
        /*004e*/ 	.short	(.L_121 - .L_120)


	//   ....[0]....
.L_120:
        /*0050*/ 	.word	0x00000290


	//   ....[1]....
        /*0054*/ 	.word	0x00000310


	//----- nvinfo : EIATTR_CBANK_PARAM_SIZE
	.align		4
.L_121:
        /*0058*/ 	.byte	0x03, 0x19
        /*005a*/ 	.short	0x0014


	//----- nvinfo : EIATTR_PARAM_CBANK
	.align		4
        /*005c*/ 	.byte	0x04, 0x0a
        /*005e*/ 	.short	(.L_123 - .L_122)
	.align		4
.L_122:
        /*0060*/ 	.word	index@(.nv.constant0._Z7reduce3PiS_i)
        /*0064*/ 	.short	0x0380
        /*0066*/ 	.short	0x0014


	//----- nvinfo : EIATTR_SW_WAR
	.align		4
.L_123:
        /*0068*/ 	.byte	0x04, 0x36
        /*006a*/ 	.short	(.L_125 - .L_124)
.L_124:
        /*006c*/ 	.word	0x00000008
.L_125:


//--------------------- .nv.info._Z7reduce2PiS_i  --------------------------
	.section	.nv.info._Z7reduce2PiS_i,"",@"SHT_CUDA_INFO"
	.sectionflags	@""
	.align	4


	//----- nvinfo : EIATTR_CUDA_API_VERSION
	.align		4
        /*0000*/ 	.byte	0x04, 0x37
        /*0002*/ 	.short	(.L_127 - .L_126)
.L_126:
        /*0004*/ 	.word	0x00000082


	//----- nvinfo : EIATTR_KPARAM_INFO
	.align		4
.L_127:
        /*0008*/ 	.byte	0x04, 0x17
        /*000a*/ 	.short	(.L_129 - .L_128)
.L_128:
        /*000c*/ 	.word	0x00000000
        /*0010*/ 	.short	0x0002
        /*0012*/ 	.short	0x0010
        /*0014*/ 	.byte	0x00, 0xf0, 0x11, 0x00


	//----- nvinfo : EIATTR_KPARAM_INFO
	.align		4
.L_129:
        /*0018*/ 	.byte	0x04, 0x17
        /*001a*/ 	.short	(.L_131 - .L_130)
.L_130:
        /*001c*/ 	.word	0x00000000
        /*0020*/ 	.short	0x0001
        /*0022*/ 	.short	0x0008
        /*0024*/ 	.byte	0x00, 0xf5, 0x21, 0x00


	//----- nvinfo : EIATTR_KPARAM_INFO
	.align		4
.L_131:
        /*0028*/ 	.byte	0x04, 0x17
        /*002a*/ 	.short	(.L_133 - .L_132)
.L_132:
        /*002c*/ 	.word	0x00000000
        /*0030*/ 	.short	0x0000
        /*0032*/ 	.short	0x0000
        /*0034*/ 	.byte	0x00, 0xf5, 0x21, 0x00


	//----- nvinfo : EIATTR_SPARSE_MMA_MASK
	.align		4
.L_133:
        /*0038*/ 	.byte	0x03, 0x50
        /*003a*/ 	.short	0x0000


	//----- nvinfo : EIATTR_MAXREG_COUNT
	.align		4
        /*003c*/ 	.byte	0x03, 0x1b
        /*003e*/ 	.short	0x00ff


	//----- nvinfo : EIATTR_NUM_BARRIERS
	.align		4
        /*0040*/ 	.byte	0x02, 0x4c
        /*0042*/ 	.byte	0x01
	.zero		1


	//----- nvinfo : EIATTR_MERCURY_ISA_VERSION
	.align		4
        /*0044*/ 	.byte	0x03, 0x5f
        /*0046*/ 	.short	0x0101


	//----- nvinfo : EIATTR_VRC_CTA_INIT_COUNT
	.align		4
        /*0048*/ 	.byte	0x02, 0x4a
	.zero		1
	.zero		1


	//----- nvinfo : EIATTR_EXIT_INSTR_OFFSETS
	.align		4
        /*004c*/ 	.byte	0x04, 0x1c
        /*004e*/ 	.short	(.L_135 - .L_134)


	//   ....[0]....
.L_134:
        /*0050*/ 	.word	0x00000210


	//   ....[1]....
        /*0054*/ 	.word	0x00000290


	//----- nvinfo : EIATTR_CBANK_PARAM_SIZE
	.align		4
.L_135:
        /*0058*/ 	.byte	0x03, 0x19
        /*005a*/ 	.short	0x0014


	//----- nvinfo : EIATTR_PARAM_CBANK
	.align		4
        /*005c*/ 	.byte	0x04, 0x0a
        /*005e*/ 	.short	(.L_137 - .L_136)
	.align		4
.L_136:
        /*0060*/ 	.word	index@(.nv.constant0._Z7reduce2PiS_i)
        /*0064*/ 	.short	0x0380
        /*0066*/ 	.short	0x0014


	//----- nvinfo : EIATTR_SW_WAR
	.align		4
.L_137:
        /*0068*/ 	.byte	0x04, 0x36
        /*006a*/ 	.short	(.L_139 - .L_138)
.L_138:
        /*006c*/ 	.word	0x00000008
.L_139:


//--------------------- .nv.info._Z7reduce1PiS_i  --------------------------
	.section	.nv.info._Z7reduce1PiS_i,"",@"SHT_CUDA_INFO"
	.sectionflags	@""
	.align	4


	//----- nvinfo : EIATTR_CUDA_API_VERSION
	.align		4
        /*0000*/ 	.byte	0x04, 0x37
        /*0002*/ 	.short	(.L_141 - .L_140)
.L_140:
        /*0004*/ 	.word	0x00000082


	//----- nvinfo : EIATTR_KPARAM_INFO
	.align		4
.L_141:
        /*0008*/ 	.byte	0x04, 0x17
        /*000a*/ 	.short	(.L_143 - .L_142)
.L_142:
        /*000c*/ 	.word	0x00000000
        /*0010*/ 	.short	0x0002
        /*0012*/ 	.short	0x0010
        /*0014*/ 	.byte	0x00, 0xf0, 0x11, 0x00


	//----- nvinfo : EIATTR_KPARAM_INFO
	.align		4
.L_143:
        /*0018*/ 	.byte	0x04, 0x17
        /*001a*/ 	.short	(.L_145 - .L_144)
.L_144:
        /*001c*/ 	.word	0x00000000
        /*0020*/ 	.short	0x0001
        /*0022*/ 	.short	0x0008
        /*0024*/ 	.byte	0x00, 0xf5, 0x21, 0x00


	//----- nvinfo : EIATTR_KPARAM_INFO
	.align		4
.L_145:
        /*0028*/ 	.byte	0x04, 0x17
        /*002a*/ 	.short	(.L_147 - .L_146)
.L_146:
        /*002c*/ 	.word	0x00000000
        /*0030*/ 	.short	0x0000
        /*0032*/ 	.short	0x0000
        /*0034*/ 	.byte	0x00, 0xf5, 0x21, 0x00


	//----- nvinfo : EIATTR_SPARSE_MMA_MASK
	.align		4
.L_147:
        /*0038*/ 	.byte	0x03, 0x50
        /*003a*/ 	.short	0x0000


	//----- nvinfo : EIATTR_MAXREG_COUNT
	.align		4
        /*003c*/ 	.byte	0x03, 0x1b
        /*003e*/ 	.short	0x00ff


	//----- nvinfo : EIATTR_NUM_BARRIERS
	.align		4
        /*0040*/ 	.byte	0x02, 0x4c
        /*0042*/ 	.byte	0x01
	.zero		1


	//----- nvinfo : EIATTR_MERCURY_ISA_VERSION
	.align		4
        /*0044*/ 	.byte	0x03, 0x5f
        /*0046*/ 	.short	0x0101


	//----- nvinfo : EIATTR_VRC_CTA_INIT_COUNT
	.align		4
        /*0048*/ 	.byte	0x02, 0x4a
	.zero		1
	.zero		1


	//----- nvinfo : EIATTR_EXIT_INSTR_OFFSETS
	.align		4
        /*004c*/ 	.byte	0x04, 0x1c
        /*004e*/ 	.short	(.L_149 - .L_148)


	//   ....[0]....
.L_148:
        /*0050*/ 	.word	0x00000240


	//   ....[1]....
        /*0054*/ 	.word	0x000002c0


	//----- nvinfo : EIATTR_CBANK_PARAM_SIZE
	.align		4
.L_149:
        /*0058*/ 	.byte	0x03, 0x19
        /*005a*/ 	.short	0x0014


	//----- nvinfo : EIATTR_PARAM_CBANK
	.align		4
        /*005c*/ 	.byte	0x04, 0x0a
        /*005e*/ 	.short	(.L_151 - .L_150)
	.align		4
.L_150:
        /*0060*/ 	.word	index@(.nv.constant0._Z7reduce1PiS_i)
        /*0064*/ 	.short	0x0380
        /*0066*/ 	.short	0x0014


	//----- nvinfo : EIATTR_SW_WAR
	.align		4
.L_151:
        /*0068*/ 	.byte	0x04, 0x36
        /*006a*/ 	.short	(.L_153 - .L_152)
.L_152:
        /*006c*/ 	.word	0x00000008
.L_153:


//--------------------- .nv.info._Z7reduce0PiS_i  --------------------------
	.section	.nv.info._Z7reduce0PiS_i,"",@"SHT_CUDA_INFO"
	.sectionflags	@""
	.align	4


	//----- nvinfo : EIATTR_CUDA_API_VERSION
	.align		4
        /*0000*/ 	.byte	0x04, 0x37
        /*0002*/ 	.short	(.L_155 - .L_154)
.L_154:
        /*0004*/ 	.word	0x00000082


	//----- nvinfo : EIATTR_KPARAM_INFO
	.align		4
.L_155:
        /*0008*/ 	.byte	0x04, 0x17
        /*000a*/ 	.short	(.L_157 - .L_156)
.L_156:
        /*000c*/ 	.word	0x00000000
        /*0010*/ 	.short	0x0002
        /*0012*/ 	.short	0x0010
        /*0014*/ 	.byte	0x00, 0xf0, 0x11, 0x00


	//----- nvinfo : EIATTR_KPARAM_INFO
	.align		4
.L_157:
        /*0018*/ 	.byte	0x04, 0x17
        /*001a*/ 	.short	(.L_159 - .L_158)
.L_158:
        /*001c*/ 	.word	0x00000000
        /*0020*/ 	.short	0x0001
        /*0022*/ 	.short	0x0008
        /*0024*/ 	.byte	0x00, 0xf5, 0x21, 0x00


	//----- nvinfo : EIATTR_KPARAM_INFO
	.align		4
.L_159:
        /*0028*/ 	.byte	0x04, 0x17
        /*002a*/ 	.short	(.L_161 - .L_160)
.L_160:
        /*002c*/ 	.word	0x00000000
        /*0030*/ 	.short	0x0000
        /*0032*/ 	.short	0x0000
        /*0034*/ 	.byte	0x00, 0xf5, 0x21, 0x00


	//----- nvinfo : EIATTR_SPARSE_MMA_MASK
	.align		4
.L_161:
        /*0038*/ 	.byte	0x03, 0x50
        /*003a*/ 	.short	0x0000


	//----- nvinfo : EIATTR_MAXREG_COUNT
	.align		4
        /*003c*/ 	.byte	0x03, 0x1b
        /*003e*/ 	.short	0x00ff


	//----- nvinfo : EIATTR_NUM_BARRIERS
	.align		4
        /*0040*/ 	.byte	0x02, 0x4c
        /*0042*/ 	.byte	0x01
	.zero		1


	//----- nvinfo : EIATTR_MERCURY_ISA_VERSION
	.align		4
        /*0044*/ 	.byte	0x03, 0x5f
        /*0046*/ 	.short	0x0101


	//----- nvinfo : EIATTR_VRC_CTA_INIT_COUNT
	.align		4
        /*0048*/ 	.byte	0x02, 0x4a
	.zero		1
	.zero		1


	//----- nvinfo : EIATTR_EXIT_INSTR_OFFSETS
	.align		4
        /*004c*/ 	.byte	0x04, 0x1c
        /*004e*/ 	.short	(.L_163 - .L_162)


	//   ....[0]....
.L_162:
        /*0050*/ 	.word	0x00000220


	//   ....[1]....
        /*0054*/ 	.word	0x000002a0


	//----- nvinfo : EIATTR_CBANK_PARAM_SIZE
	.align		4
.L_163:
        /*0058*/ 	.byte	0x03, 0x19
        /*005a*/ 	.short	0x0014


	//----- nvinfo : EIATTR_PARAM_CBANK
	.align		4
        /*005c*/ 	.byte	0x04, 0x0a
        /*005e*/ 	.short	(.L_165 - .L_164)
	.align		4
.L_164:
        /*0060*/ 	.word	index@(.nv.constant0._Z7reduce0PiS_i)
        /*0064*/ 	.short	0x0380
        /*0066*/ 	.short	0x0014


	//----- nvinfo : EIATTR_SW_WAR
	.align		4
.L_165:
        /*0068*/ 	.byte	0x04, 0x36
        /*006a*/ 	.short	(.L_167 - .L_166)
.L_166:
        /*006c*/ 	.word	0x00000008
.L_167:


//--------------------- .nv.info._Z16block_sum_reducePiS_i --------------------------
	.section	.nv.info._Z16block_sum_reducePiS_i,"",@"SHT_CUDA_INFO"
	.sectionflags	@""
	.align	4


	//----- nvinfo : EIATTR_CUDA_API_VERSION
	.align		4
        /*0000*/ 	.byte	0x04, 0x37
        /*0002*/ 	.short	(.L_169 - .L_168)
.L_168:
        /*0004*/ 	.word	0x00000082


	//----- nvinfo : EIATTR_KPARAM_INFO
	.align		4
.L_169:
        /*0008*/ 	.byte	0x04, 0x17
        /*000a*/ 	.short	(.L_171 - .L_170)
.L_170:
        /*000c*/ 	.word	0x00000000
        /*0010*/ 	.short	0x0002
        /*0012*/ 	.short	0x0010
        /*0014*/ 	.byte	0x00, 0xf0, 0x11, 0x00


	//----- nvinfo : EIATTR_KPARAM_INFO
	.align		4
.L_171:
        /*0018*/ 	.byte	0x04, 0x17
        /*001a*/ 	.short	(.L_173 - .L_172)
.L_172:
        /*001c*/ 	.word	0x00000000
        /*0020*/ 	.short	0x0001
        /*0022*/ 	.short	0x0008
        /*0024*/ 	.byte	0x00, 0xf5, 0x21, 0x00


	//----- nvinfo : EIATTR_KPARAM_INFO
	.align		4
.L_173:
        /*0028*/ 	.byte	0x04, 0x17
        /*002a*/ 	.short	(.L_175 - .L_174)
.L_174:
        /*002c*/ 	.word	0x00000000
        /*0030*/ 	.short	0x0000
        /*0032*/ 	.short	0x0000
        /*0034*/ 	.byte	0x00, 0xf5, 0x21, 0x00


	//----- nvinfo : EIATTR_SPARSE_MMA_MASK
	.align		4
.L_175:
        /*0038*/ 	.byte	0x03, 0x50
        /*003a*/ 	.short	0x0000


	//----- nvinfo : EIATTR_MAXREG_COUNT
	.align		4
        /*003c*/ 	.byte	0x03, 0x1b
        /*003e*/ 	.short	0x00ff


	//----- nvinfo : EIATTR_NUM_BARRIERS
	.align		4
        /*0040*/ 	.byte	0x02, 0x4c
        /*0042*/ 	.byte	0x01
	.zero		1


	//----- nvinfo : EIATTR_MERCURY_ISA_VERSION
	.align		4
        /*0044*/ 	.byte	0x03, 0x5f
        /*0046*/ 	.short	0x0101


	//----- nvinfo : EIATTR_VRC_CTA_INIT_COUNT
	.align		4
        /*0048*/ 	.byte	0x02, 0x4a
	.zero		1
	.zero		1


	//----- nvinfo : EIATTR_EXIT_INSTR_OFFSETS
	.align		4
        /*004c*/ 	.byte	0x04, 0x1c
        /*004e*/ 	.short	(.L_177 - .L_176)


	//   ....[0]....
.L_176:
        /*0050*/ 	.word	0x00000280


	//   ....[1]....
        /*0054*/ 	.word	0x00000300


	//----- nvinfo : EIATTR_CRS_STACK_SIZE
	.align		4
.L_177:
        /*0058*/ 	.byte	0x04, 0x1e
        /*005a*/ 	.short	(.L_179 - .L_178)
.L_178:
        /*005c*/ 	.word	0x00000000


	//----- nvinfo : EIATTR_CBANK_PARAM_SIZE
	.align		4
.L_179:
        /*0060*/ 	.byte	0x03, 0x19
        /*0062*/ 	.short	0x0014


	//----- nvinfo : EIATTR_PARAM_CBANK
	.align		4
        /*0064*/ 	.byte	0x04, 0x0a
        /*0066*/ 	.short	(.L_181 - .L_180)
	.align		4
.L_180:
        /*0068*/ 	.word	index@(.nv.constant0._Z16block_sum_reducePiS_i)
        /*006c*/ 	.short	0x0380
        /*006e*/ 	.short	0x0014


	//----- nvinfo : EIATTR_SW_WAR
	.align		4
.L_181:
        /*0070*/ 	.byte	0x04, 0x36
        /*0072*/ 	.short	(.L_183 - .L_182)
.L_182:
        /*0074*/ 	.word	0x00000008
.L_183:


//--------------------- .nv.callgraph             --------------------------
	.section	.nv.callgraph,"",@"SHT_CUDA_CALLGRAPH"
	.align	4
	.sectionentsize	8
	.align		4
        /*0000*/ 	.word	0x00000000
	.align		4
        /*0004*/ 	.word	0xffffffff
	.align		4
        /*0008*/ 	.word	0x00000000
	.align		4
        /*000c*/ 	.word	0xfffffffe
	.align		4
        /*0010*/ 	.word	0x00000000
	.align		4
        /*0014*/ 	.word	0xfffffffd
	.align		4
        /*0018*/ 	.word	0x00000000
	.align		4
        /*001c*/ 	.word	0xfffffffc


//--------------------- .text._Z7reduce7PiS_i     --------------------------
	.section	.text._Z7reduce7PiS_i,"ax",@progbits
	.align	128
        .global         _Z7reduce7PiS_i
        .type           _Z7reduce7PiS_i,@function
        .size           _Z7reduce7PiS_i,(.L_x_28 - _Z7reduce7PiS_i)
        .other          _Z7reduce7PiS_i,@"STO_CUDA_ENTRY STV_DEFAULT"
_Z7reduce7PiS_i:
.text._Z7reduce7PiS_i:
[----:B------:R-:W-:Y:S01]  /*0000*/  LDC R1, c[0x0][0x37c] ;  /* 0x0000df00ff017b82 */ /* 0x000fe20000000800 */
[----:B------:R-:W0:Y:S07]  /*0010*/  S2R R0, SR_CTAID.X ;  /* 0x0000000000007919 */ /* 0x000e2e0000002500 */
[----:B------:R-:W1:Y:S01]  /*0020*/  LDC.64 R2, c[0x0][0x380] ;  /* 0x0000e000ff027b82 */ /* 0x000e620000000a00 */
[----:B------:R-:W2:Y:S01]  /*0030*/  LDCU.64 UR6, c[0x0][0x358] ;  /* 0x00006b00ff0677ac */ /* 0x000ea20008000a00 */
[----:B------:R-:W3:Y:S01]  /*0040*/  S2R R4, SR_TID.X ;  /* 0x0000000000047919 */ /* 0x000ee20000002100 */
[----:B0-----:R-:W-:-:S05]  /*0050*/  IMAD.SHL.U32 R5, R0, 0x800, RZ ;  /* 0x0000080000057824 */ /* 0x001fca00078e00ff */
[----:B---3--:R-:W-:-:S05]  /*0060*/  LOP3.LUT R9, R5, R4, RZ, 0xfc, !PT ;  /* 0x0000000405097212 */ /* 0x008fca00078efcff */
[----:B-1----:R-:W-:-:S05]  /*0070*/  IMAD.WIDE.U32 R6, R9, 0x4, R2 ;  /* 0x0000000409067825 */ /* 0x002fca00078e0002 */
[----:B--2---:R-:W2:Y:S04]  /*0080*/  LDG.E R5, desc[UR6][R6.64] ;  /* 0x0000000606057981 */ /* 0x004ea8000c1e1900 */
[----:B------:R-:W2:Y:S01]  /*0090*/  LDG.E R8, desc[UR6][R6.64+0x1000] ;  /* 0x0010000606087981 */ /* 0x000ea2000c1e1900 */
[----:B------:R-:W0:Y:S01]  /*00a0*/  S2UR UR5, SR_CgaCtaId ;  /* 0x00000000000579c3 */ /* 0x000e220000008800 */
[----:B------:R-:W-:Y:S01]  /*00b0*/  UMOV UR4, 0x400 ;  /* 0x0000040000047882 */ /* 0x000fe20000000000 */
[----:B------:R-:W-:Y:S06]  /*00c0*/  BSSY.RECONVERGENT B0, `(.L_x_0) ;  /* 0x0000018000007945 */ /* 0x000fec0003800200 */
[----:B------:R-:W1:Y:S01]  /*00d0*/  LDC R12, c[0x0][0x370] ;  /* 0x0000dc00ff0c7b82 */ /* 0x000e620000000800 */
[----:B0-----:R-:W-:Y:S01]  /*00e0*/  ULEA UR4, UR5, UR4, 0x18 ;  /* 0x0000000405047291 */ /* 0x001fe2000f8ec0ff */
[----:B------:R-:W0:Y:S01]  /*00f0*/  LDCU UR5, c[0x0][0x390] ;  /* 0x00007200ff0577ac */ /* 0x000e220008000800 */
[----:B-1----:R-:W-:-:S04]  /*0100*/  LEA R9, R12, R9, 0xb ;  /* 0x000000090c097211 */ /* 0x002fc800078e58ff */
[----:B0-----:R-:W-:Y:S01]  /*0110*/  ISETP.GE.U32.AND P0, PT, R9, UR5, PT ;  /* 0x0000000509007c0c */ /* 0x001fe2000bf06070 */
[----:B--2---:R-:W-:Y:S01]  /*0120*/  IMAD.IADD R8, R5, 0x1, R8 ;  /* 0x0000000105087824 */ /* 0x004fe200078e0208 */
[----:B------:R-:W-:-:S05]  /*0130*/  LEA R5, R4, UR4, 0x2 ;  /* 0x0000000404057c11 */ /* 0x000fca000f8e10ff */
[----:B------:R0:W-:Y:S06]  /*0140*/  STS [R5], R8 ;  /* 0x0000000805007388 */ /* 0x0001ec0000000800 */
[----:B------:R-:W-:Y:S05]  /*0150*/  @P0 BRA `(.L_x_1) ;  /* 0x0000000000380947 */ /* 0x000fea0003800000 */
[----:B------:R-:W-:Y:S01]  /*0160*/  BSSY.RECONVERGENT B1, `(.L_x_2) ;  /* 0x000000c000017945 */ /* 0x000fe20003800200 */
[----:B------:R-:W-:Y:S02]  /*0170*/  IMAD.MOV.U32 R10, RZ, RZ, R8 ;  /* 0x000000ffff0a7224 */ /* 0x000fe400078e0008 */
[----:B------:R-:W-:-:S07]  /*0180*/  IMAD.MOV.U32 R11, RZ, RZ, R9 ;  /* 0x000000ffff0b7224 */ /* 0x000fce00078e0009 */
.L_x_3:
[C---:B------:R-:W-:Y:S01]  /*0190*/  IADD3 R9, PT, PT, R11.reuse, 0x400, RZ ;  /* 0x000004000b097810 */ /* 0x040fe20007ffe0ff */
[----:B------:R-:W-:-:S04]  /*01a0*/  IMAD.WIDE.U32 R6, R11, 0x4, R2 ;  /* 0x000000040b067825 */ /* 0x000fc800078e0002 */
[----:B0-----:R-:W-:Y:S02]  /*01b0*/  IMAD.WIDE.U32 R8, R9, 0x4, R2 ;  /* 0x0000000409087825 */ /* 0x001fe400078e0002 */
[----:B------:R-:W2:Y:S04]  /*01c0*/  LDG.E R7, desc[UR6][R6.64] ;  /* 0x0000000606077981 */ /* 0x000ea8000c1e1900 */
[----:B------:R-:W2:Y:S01]  /*01d0*/  LDG.E R8, desc[UR6][R8.64] ;  /* 0x0000000608087981 */ /* 0x000ea2000c1e1900 */
[----:B------:R-:W-:-:S05]  /*01e0*/  IMAD R11, R12, 0x800, R11 ;  /* 0x000008000c0b7824 */ /* 0x000fca00078e020b */
[----:B------:R-:W-:Y:S02]  /*01f0*/  ISETP.GE.U32.AND P0, PT, R11, UR5, PT ;  /* 0x000000050b007c0c */ /* 0x000fe4000bf06070 */
[----:B--2---:R-:W-:-:S11]  /*0200*/  IADD3 R10, PT, PT, R10, R8, R7 ;  /* 0x000000080a0a7210 */ /* 0x004fd60007ffe007 */
[----:B------:R-:W-:Y:S05]  /*0210*/  @!P0 BRA `(.L_x_3) ;  /* 0xfffffffc00dc8947 */ /* 0x000fea000383ffff */
[----:B------:R-:W-:Y:S05]  /*0220*/  BSYNC.RECONVERGENT B1 ;  /* 0x0000000000017941 */ /* 0x000fea0003800200 */
.L_x_2:
[----:B------:R1:W-:Y:S02]  /*0230*/  STS [R5], R10 ;  /* 0x0000000a05007388 */ /* 0x0003e40000000800 */
.L_x_1:
[----:B------:R-:W-:Y:S05]  /*0240*/  BSYNC.RECONVERGENT B0 ;  /* 0x0000000000007941 */ /* 0x000fea0003800200 */
.L_x_0:
[----:B------:R-:W-:Y:S01]  /*0250*/  BAR.SYNC.DEFER_BLOCKING 0x0 ;  /* 0x0000000000007b1d */ /* 0x000fe20000010000 */
[C---:B------:R-:W-:Y:S02]  /*0260*/  ISETP.GT.U32.AND P0, PT, R4.reuse, 0x1ff, PT ;  /* 0x000001ff0400780c */ /* 0x040fe40003f04070 */
[----:B------:R-:W-:-:S11]  /*0270*/  ISETP.GT.U32.AND P1, PT, R4, 0xff, PT ;  /* 0x000000ff0400780c */ /* 0x000fd60003f24070 */
[----:B------:R-:W-:Y:S04]  /*0280*/  @!P0 LDS R2, [R5+0x800] ;  /* 0x0008000005028984 */ /* 0x000fe80000000800 */
[----:B------:R-:W2:Y:S02]  /*0290*/  @!P0 LDS R3, [R5] ;  /* 0x0000000005038984 */ /* 0x000ea40000000800 */
[----:B--2---:R-:W-:-:S05]  /*02a0*/  @!P0 IMAD.IADD R2, R2, 0x1, R3 ;  /* 0x0000000102028824 */ /* 0x004fca00078e0203 */
[----:B------:R-:W-:Y:S01]  /*02b0*/  @!P0 STS [R5], R2 ;  /* 0x0000000205008388 */ /* 0x000fe20000000800 */
[----:B------:R-:W-:Y:S01]  /*02c0*/  BAR.SYNC.DEFER_BLOCKING 0x0 ;  /* 0x0000000000007b1d */ /* 0x000fe20000010000 */
[----:B------:R-:W-:-:S05]  /*02d0*/  ISETP.GT.U32.AND P0, PT, R4, 0x7f, PT ;  /* 0x0000007f0400780c */ /* 0x000fca0003f04070 */
[----:B------:R-:W-:Y:S04]  /*02e0*/  @!P1 LDS R3, [R5+0x400] ;  /* 0x0004000005039984 */ /* 0x000fe80000000800 */
[----:B------:R-:W2:Y:S02]  /*02f0*/  @!P1 LDS R6, [R5] ;  /* 0x0000000005069984 */ /* 0x000ea40000000800 */
[----:B--2---:R-:W-:-:S05]  /*0300*/  @!P1 IADD3 R6, PT, PT, R3, R6, RZ ;  /* 0x0000000603069210 */ /* 0x004fca0007ffe0ff */
[----:B------:R-:W-:Y:S01]  /*0310*/  @!P1 STS [R5], R6 ;  /* 0x0000000605009388 */ /* 0x000fe20000000800 */
[----:B------:R-:W-:Y:S01]  /*0320*/  BAR.SYNC.DEFER_BLOCKING 0x0 ;  /* 0x0000000000007b1d */ /* 0x000fe20000010000 */
[----:B------:R-:W-:-:S05]  /*0330*/  ISETP.GT.U32.AND P1, PT, R4, 0x3f, PT ;  /* 0x0000003f0400780c */ /* 0x000fca0003f24070 */
[----:B------:R-:W-:Y:S04]  /*0340*/  @!P0 LDS R3, [R5+0x200] ;  /* 0x0002000005038984 */ /* 0x000fe80000000800 */
[----:B0-----:R-:W0:Y:S02]  /*0350*/  @!P0 LDS R8, [R5] ;  /* 0x0000000005088984 */ /* 0x001e240000000800 */
[----:B0-----:R-:W-:-:S05]  /*0360*/  @!P0 IMAD.IADD R8, R3, 0x1, R8 ;  /* 0x0000000103088824 */ /* 0x001fca00078e0208 */
[----:B------:R-:W-:Y:S01]  /*0370*/  @!P0 STS [R5], R8 ;  /* 0x0000000805008388 */ /* 0x000fe20000000800 */
[----:B------:R-:W-:Y:S01]  /*0380*/  BAR.SYNC.DEFER_BLOCKING 0x0 ;  /* 0x0000000000007b1d */ /* 0x000fe20000010000 */
[----:B------:R-:W-:-:S05]  /*0390*/  ISETP.GT.U32.AND P0, PT, R4, 0x1f, PT ;  /* 0x0000001f0400780c */ /* 0x000fca0003f04070 */
[----:B------:R-:W-:Y:S04]  /*03a0*/  @!P1 LDS R2, [R5+0x100] ;  /* 0x0001000005029984 */ /* 0x000fe80000000800 */
[----:B------:R-:W0:Y:S02]  /*03b0*/  @!P1 LDS R3, [R5] ;  /* 0x0000000005039984 */ /* 0x000e240000000800 */
[----:B0-----:R-:W-:-:S05]  /*03c0*/  @!P1 IMAD.IADD R2, R2, 0x1, R3 ;  /* 0x0000000102029824 */ /* 0x001fca00078e0203 */
[----:B------:R0:W-:Y:S01]  /*03d0*/  @!P1 STS [R5], R2 ;  /* 0x0000000205009388 */ /* 0x0001e20000000800 */
[----:B------:R-:W-:Y:S06]  /*03e0*/  BAR.SYNC.DEFER_BLOCKING 0x0 ;  /* 0x0000000000007b1d */ /* 0x000fec0000010000 */
[----:B------:R-:W-:Y:S05]  /*03f0*/  @P0 EXIT ;  /* 0x000000000000094d */ /* 0x000fea0003800000 */
[----:B0-----:R-:W-:Y:S01]  /*0400*/  LDS R2, [R5+0x80] ;  /* 0x0000800005027984 */ /* 0x001fe20000000800 */
[----:B------:R-:W-:-:S03]  /*0410*/  ISETP.NE.AND P0, PT, R4, RZ, PT ;  /* 0x000000ff0400720c */ /* 0x000fc60003f05270 */
[----:B------:R-:W0:Y:S02]  /*0420*/  LDS R3, [R5] ;  /* 0x0000000005037984 */ /* 0x000e240000000800 */
[----:B0-----:R-:W-:-:S05]  /*0430*/  IADD3 R2, PT, PT, R2, R3, RZ ;  /* 0x0000000302027210 */ /* 0x001fca0007ffe0ff */
[----:B------:R-:W-:Y:S04]  /*0440*/  STS [R5], R2 ;  /* 0x0000000205007388 */ /* 0x000fe80000000800 */
[----:B------:R-:W-:Y:S04]  /*0450*/  LDS R3, [R5+0x40] ;  /* 0x0000400005037984 */ /* 0x000fe80000000800 */
[----:B------:R-:W0:Y:S02]  /*0460*/  LDS R6, [R5] ;  /* 0x0000000005067984 */ /* 0x000e240000000800 */
[----:B0-----:R-:W-:-:S05]  /*0470*/  IMAD.IADD R6, R3, 0x1, R6 ;  /* 0x0000000103067824 */ /* 0x001fca00078e0206 */
[----:B------:R-:W-:Y:S04]  /*0480*/  STS [R5], R6 ;  /* 0x0000000605007388 */ /* 0x000fe80000000800 */
[----:B------:R-:W-:Y:S04]  /*0490*/  LDS R3, [R5+0x20] ;  /* 0x0000200005037984 */ /* 0x000fe80000000800 */
[----:B------:R-:W0:Y:S02]  /*04a0*/  LDS R8, [R5] ;  /* 0x0000000005087984 */ /* 0x000e240000000800 */
[----:B0-----:R-:W-:-:S05]  /*04b0*/  IMAD.IADD R8, R3, 0x1, R8 ;  /* 0x0000000103087824 */ /* 0x001fca00078e0208 */
[----:B------:R-:W-:Y:S04]  /*04c0*/  STS [R5], R8 ;  /* 0x0000000805007388 */ /* 0x000fe80000000800 */
[----:B------:R-:W-:Y:S04]  /*04d0*/  LDS R3, [R5+0x10] ;  /* 0x0000100005037984 */ /* 0x000fe80000000800 */
[----:B-1----:R-:W0:Y:S02]  /*04e0*/  LDS R10, [R5] ;  /* 0x00000000050a7984 */ /* 0x002e240000000800 */
        /* <DEDUP_REMOVED lines=8> */
[----:B0-----:R-:W-:-:S05]  /*0570*/  IADD3 R6, PT, PT, R3, R6, RZ ;  /* 0x0000000603067210 */ /* 0x001fca0007ffe0ff */
[----:B------:R0:W-:Y:S01]  /*0580*/  STS [R5], R6 ;  /* 0x0000000605007388 */ /* 0x0001e20000000800 */
[----:B------:R-:W-:Y:S05]  /*0590*/  @P0 EXIT ;  /* 0x000000000000094d */ /* 0x000fea0003800000 */
[----:B0-----:R-:W0:Y:S01]  /*05a0*/  LDS R5, [UR4] ;  /* 0x00000004ff057984 */ /* 0x001e220008000800 */
[----:B------:R-:W1:Y:S02]  /*05b0*/  LDC.64 R2, c[0x0][0x388] ;  /* 0x0000e200ff027b82 */ /* 0x000e640000000a00 */
[----:B-1----:R-:W-:-:S05]  /*05c0*/  IMAD.WIDE.U32 R2, R0, 0x4, R2 ;  /* 0x0000000400027825 */ /* 0x002fca00078e0002 */
[----:B0-----:R-:W-:Y:S01]  /*05d0*/  STG.E desc[UR6][R2.64], R5 ;  /* 0x0000000502007986 */ /* 0x001fe2000c101906 */
[----:B------:R-:W-:Y:S05]  /*05e0*/  EXIT ;  /* 0x000000000000794d */ /* 0x000fea0003800000 */
.L_x_4:
[----:B------:R-:W-:-:S00]  /*05f0*/  BRA `(.L_x_4) ;  /* 0xfffffffc00fc7947 */ /* 0x000fc0000383ffff */
[----:B------:R-:W-:-:S00]  /*0600*/  NOP ;  /* 0x0000000000007918 */ /* 0x000fc00000000000 */
[----:B------:R-:W-:-:S00]  /*0610*/  NOP ;  /* 0x0000000000007918 */ /* 0x000fc00000000000 */
[----:B------:R-:W-:-:S00]  /*0620*/  NOP ;  /* 0x0000000000007918 */ /* 0x000fc00000000000 */
[----:B------:R-:W-:-:S00]  /*0630*/  NOP ;  /* 0x0000000000007918 */ /* 0x000fc00000000000 */
[----:B------:R-:W-:-:S00]  /*0640*/  NOP ;  /* 0x0000000000007918 */ /* 0x000fc00000000000 */
[----:B------:R-:W-:-:S00]  /*0650*/  NOP ;  /* 0x0000000000007918 */ /* 0x000fc00000000000 */
[----:B------:R-:W-:-:S00]  /*0660*/  NOP ;  /* 0x0000000000007918 */ /* 0x000fc00000000000 */
[----:B------:R-:W-:-:S00]  /*0670*/  NOP ;  /* 0x0000000000007918 */ /* 0x000fc00000000000 */
.L_x_28:


//--------------------- .text._Z7reduce6PiS_i     --------------------------
	.section	.text._Z7reduce6PiS_i,"ax",@progbits
	.align	128
        .global         _Z7reduce6PiS_i
        .type           _Z7reduce6PiS_i,@function
        .size           _Z7reduce6PiS_i,(.L_x_29 - _Z7reduce6PiS_i)
        .other          _Z7reduce6PiS_i,@"STO_CUDA_ENTRY STV_DEFAULT"
_Z7reduce6PiS_i:
.text._Z7reduce6PiS_i:
[----:B------:R-:W-:Y:S01]  /*0000*/  LDC R1, c[0x0][0x37c] ;  /* 0x0000df00ff017b82 */ /* 0x000fe20000000800 */
[----:B------:R-:W0:Y:S01]  /*0010*/  S2R R0, SR_CTAID.X ;  /* 0x0000000000007919 */ /* 0x000e220000002500 */
[----:B------:R-:W0:Y:S01]  /*0020*/  LDCU UR4, c[0x0][0x360] ;  /* 0x00006c00ff0477ac */ /* 0x000e220008000800 */
[----:B------:R-:W1:Y:S01]  /*0030*/  S2R R2, SR_TID.X ;  /* 0x0000000000027919 */ /* 0x000e620000002100 */
[----:B------:R-:W2:Y:S01]  /*0040*/  LDCU UR5, c[0x0][0x390] ;  /* 0x00007200ff0577ac */ /* 0x000ea20008000800 */
[----:B------:R-:W3:Y:S01]  /*0050*/  LDCU.64 UR6, c[0x0][0x358] ;  /* 0x00006b00ff0677ac */ /* 0x000ee20008000a00 */
[----:B0-----:R-:W-:-:S04]  /*0060*/  IMAD R3, R0, UR4, RZ ;  /* 0x0000000400037c24 */ /* 0x001fc8000f8e02ff */
[----:B-1----:R-:W-:-:S04]  /*0070*/  IMAD R3, R3, 0x2, R2 ;  /* 0x0000000203037824 */ /* 0x002fc800078e0202 */
[C---:B------:R-:W-:Y:S01]  /*0080*/  VIADD R9, R3.reuse, UR4 ;  /* 0x0000000403097c36 */ /* 0x040fe20008000000 */
[----:B--2---:R-:W-:-:S04]  /*0090*/  ISETP.GE.U32.AND P0, PT, R3, UR5, PT ;  /* 0x0000000503007c0c */ /* 0x004fc8000bf06070 */
[----:B------:R-:W-:-:S09]  /*00a0*/  ISETP.GE.U32.AND P1, PT, R9, UR5, PT ;  /* 0x0000000509007c0c */ /* 0x000fd2000bf26070 */
[----:B------:R-:W0:Y:S08]  /*00b0*/  @!P0 LDC.64 R4, c[0x0][0x380] ;  /* 0x0000e000ff048b82 */ /* 0x000e300000000a00 */
[----:B------:R-:W1:Y:S01]  /*00c0*/  @!P1 LDC.64 R6, c[0x0][0x380] ;  /* 0x0000e000ff069b82 */ /* 0x000e620000000a00 */
[----:B0-----:R-:W-:-:S04]  /*00d0*/  @!P0 IMAD.WIDE.U32 R4, R3, 0x4, R4 ;  /* 0x0000000403048825 */ /* 0x001fc800078e0004 */
[----:B-1----:R-:W-:Y:S01]  /*00e0*/  @!P1 IMAD.WIDE.U32 R6, R9, 0x4, R6 ;  /* 0x0000000409069825 */ /* 0x002fe200078e0006 */
[----:B------:R-:W-:-:S06]  /*00f0*/  CS2R R8, SRZ ;  /* 0x0000000000087805 */ /* 0x000fcc000001ff00 */
[----:B---3--:R-:W2:Y:S04]  /*0100*/  @!P0 LDG.E R8, desc[UR6][R4.64] ;  /* 0x0000000604088981 */ /* 0x008ea8000c1e1900 */
[----:B------:R-:W2:Y:S01]  /*0110*/  @!P1 LDG.E R9, desc[UR6][R6.64] ;  /* 0x0000000606099981 */ /* 0x000ea2000c1e1900 */
[----:B------:R-:W0:Y:S01]  /*0120*/  S2UR UR5, SR_CgaCtaId ;  /* 0x00000000000579c3 */ /* 0x000e220000008800 */
[----:B------:R-:W-:Y:S01]  /*0130*/  UMOV UR4, 0x400 ;  /* 0x0000040000047882 */ /* 0x000fe20000000000 */
[C---:B------:R-:W-:Y:S02]  /*0140*/  ISETP.GT.U32.AND P0, PT, R2.reuse, 0x1ff, PT ;  /* 0x000001ff0200780c */ /* 0x040fe40003f04070 */
[----:B------:R-:W-:Y:S01]  /*0150*/  ISETP.GT.U32.AND P1, PT, R2, 0xff, PT ;  /* 0x000000ff0200780c */ /* 0x000fe20003f24070 */
[----:B0-----:R-:W-:-:S06]  /*0160*/  ULEA UR4, UR5, UR4, 0x18 ;  /* 0x0000000405047291 */ /* 0x001fcc000f8ec0ff */
[----:B------:R-:W-:Y:S02]  /*0170*/  LEA R3, R2, UR4, 0x2 ;  /* 0x0000000402037c11 */ /* 0x000fe4000f8e10ff */
[----:B--2---:R-:W-:-:S05]  /*0180*/  IADD3 R8, PT, PT, R9, R8, RZ ;  /* 0x0000000809087210 */ /* 0x004fca0007ffe0ff */
[----:B------:R-:W-:Y:S01]  /*0190*/  STS [R3], R8 ;  /* 0x0000000803007388 */ /* 0x000fe20000000800 */
[----:B------:R-:W-:Y:S06]  /*01a0*/  BAR.SYNC.DEFER_BLOCKING 0x0 ;  /* 0x0000000000007b1d */ /* 0x000fec0000010000 */
[----:B------:R-:W-:Y:S04]  /*01b0*/  @!P0 LDS R9, [R3+0x800] ;  /* 0x0008000003098984 */ /* 0x000fe80000000800 */
[----:B------:R-:W0:Y:S02]  /*01c0*/  @!P0 LDS R4, [R3] ;  /* 0x0000000003048984 */ /* 0x000e240000000800 */
[----:B0-----:R-:W-:-:S05]  /*01d0*/  @!P0 IMAD.IADD R4, R9, 0x1, R4 ;  /* 0x0000000109048824 */ /* 0x001fca00078e0204 */
[----:B------:R-:W-:Y:S01]  /*01e0*/  @!P0 STS [R3], R4 ;  /* 0x0000000403008388 */ /* 0x000fe20000000800 */
[----:B------:R-:W-:Y:S01]  /*01f0*/  BAR.SYNC.DEFER_BLOCKING 0x0 ;  /* 0x0000000000007b1d */ /* 0x000fe20000010000 */
[----:B------:R-:W-:-:S05]  /*0200*/  ISETP.GT.U32.AND P0, PT, R2, 0x7f, PT ;  /* 0x0000007f0200780c */ /* 0x000fca0003f04070 */
        /* <DEDUP_REMOVED lines=8> */
[----:B0-----:R-:W-:-:S05]  /*0290*/  @!P0 IADD3 R8, PT, PT, R5, R8, RZ ;  /* 0x0000000805088210 */ /* 0x001fca0007ffe0ff */
        /* <DEDUP_REMOVED lines=12> */
[----:B0-----:R-:W-:-:S05]  /*0360*/  IMAD.IADD R4, R4, 0x1, R5 ;  /* 0x0000000104047824 */ /* 0x001fca00078e0205 */
[----:B------:R-:W-:Y:S04]  /*0370*/  STS [R3], R4 ;  /* 0x0000000403007388 */ /* 0x000fe80000000800 */
[----:B------:R-:W-:Y:S04]  /*0380*/  LDS R5, [R3+0x40] ;  /* 0x0000400003057984 */ /* 0x000fe80000000800 */
        /* <DEDUP_REMOVED lines=20> */
[----:B------:R-:W1:Y:S01]  /*04d0*/  LDS R5, [UR4] ;  /* 0x00000004ff057984 */ /* 0x000e620008000800 */
[----:B0-----:R-:W0:Y:S02]  /*04e0*/  LDC.64 R2, c[0x0][0x388] ;  /* 0x0000e200ff027b82 */ /* 0x001e240000000a00 */
[----:B0-----:R-:W-:-:S05]  /*04f0*/  IMAD.WIDE.U32 R2, R0, 0x4, R2 ;  /* 0x0000000400027825 */ /* 0x001fca00078e0002 */
[----:B-1----:R-:W-:Y:S01]  /*0500*/  STG.E desc[UR6][R2.64], R5 ;  /* 0x0000000502007986 */ /* 0x002fe2000c101906 */
[----:B------:R-:W-:Y:S05]  /*0510*/  EXIT ;  /* 0x000000000000794d */ /* 0x000fea0003800000 */
.L_x_5:
        /* <DEDUP_REMOVED lines=14> */
.L_x_29:


//--------------------- .text._Z7reduce5PiS_i     --------------------------
	.section	.text._Z7reduce5PiS_i,"ax",@progbits
	.align	128
        .global         _Z7reduce5PiS_i
        .type           _Z7reduce5PiS_i,@function
        .size           _Z7reduce5PiS_i,(.L_x_30 - _Z7reduce5PiS_i)
        .other          _Z7reduce5PiS_i,@"STO_CUDA_ENTRY STV_DEFAULT"
_Z7reduce5PiS_i:
.text._Z7reduce5PiS_i:
[----:B------:R-:W-:Y:S01]  /*0000*/  LDC R1, c[0x0][0x37c] ;  /* 0x0000df00ff017b82 */ /* 0x000fe20000000800 */
[----:B------:R-:W0:Y:S01]  /*0010*/  S2R R0, SR_CTAID.X ;  /* 0x0000000000007919 */ /* 0x000e220000002500 */
[----:B------:R-:W1:Y:S01]  /*0020*/  LDCU UR4, c[0x0][0x360] ;  /* 0x00006c00ff0477ac */ /* 0x000e620008000800 */
[----:B------:R-:W-:Y:S01]  /*0030*/  IMAD.MOV.U32 R10, RZ, RZ, RZ ;  /* 0x000000ffff0a7224 */ /* 0x000fe200078e00ff */
[----:B------:R-:W2:Y:S01]  /*0040*/  S2R R2, SR_TID.X ;  /* 0x0000000000027919 */ /* 0x000ea20000002100 */
[----:B------:R-:W3:Y:S01]  /*0050*/  LDCU UR5, c[0x0][0x390] ;  /* 0x00007200ff0577ac */ /* 0x000ee20008000800 */
[----:B------:R-:W4:Y:S01]  /*0060*/  LDCU.64 UR6, c[0x0][0x358] ;  /* 0x00006b00ff0677ac */ /* 0x000f220008000a00 */
[----:B-1----:R-:W-:Y:S02]  /*0070*/  IMAD.U32 R8, RZ, RZ, UR4 ;  /* 0x00000004ff087e24 */ /* 0x002fe4000f8e00ff */
[----:B0-----:R-:W-:-:S04]  /*0080*/  IMAD R3, R0, UR4, RZ ;  /* 0x0000000400037c24 */ /* 0x001fc8000f8e02ff */
[----:B--2---:R-:W-:-:S05]  /*0090*/  IMAD R3, R3, 0x2, R2 ;  /* 0x0000000203037824 */ /* 0x004fca00078e0202 */
[C---:B------:R-:W-:Y:S02]  /*00a0*/  IADD3 R9, PT, PT, R3.reuse, R8, RZ ;  /* 0x0000000803097210 */ /* 0x040fe40007ffe0ff */
[----:B---3--:R-:W-:Y:S02]  /*00b0*/  ISETP.GE.U32.AND P0, PT, R3, UR5, PT ;  /* 0x0000000503007c0c */ /* 0x008fe4000bf06070 */
[----:B------:R-:W-:-:S11]  /*00c0*/  ISETP.GE.U32.AND P1, PT, R9, UR5, PT ;  /* 0x0000000509007c0c */ /* 0x000fd6000bf26070 */
[----:B------:R-:W0:Y:S08]  /*00d0*/  @!P0 LDC.64 R4, c[0x0][0x380] ;  /* 0x0000e000ff048b82 */ /* 0x000e300000000a00 */
[----:B------:R-:W1:Y:S01]  /*00e0*/  @!P1 LDC.64 R6, c[0x0][0x380] ;  /* 0x0000e000ff069b82 */ /* 0x000e620000000a00 */
[----:B0-----:R-:W-:-:S04]  /*00f0*/  @!P0 IMAD.WIDE.U32 R4, R3, 0x4, R4 ;  /* 0x0000000403048825 */ /* 0x001fc800078e0004 */
[----:B------:R-:W-:Y:S02]  /*0100*/  IMAD.MOV.U32 R3, RZ, RZ, RZ ;  /* 0x000000ffff037224 */ /* 0x000fe400078e00ff */
[----:B-1----:R-:W-:-:S04]  /*0110*/  @!P1 IMAD.WIDE.U32 R6, R9, 0x4, R6 ;  /* 0x0000000409069825 */ /* 0x002fc800078e0006 */
[----:B----4-:R-:W2:Y:S04]  /*0120*/  @!P0 LDG.E R3, desc[UR6][R4.64] ;  /* 0x0000000604038981 */ /* 0x010ea8000c1e1900 */
[----:B------:R-:W2:Y:S01]  /*0130*/  @!P1 LDG.E R10, desc[UR6][R6.64] ;  /* 0x00000006060a9981 */ /* 0x000ea2000c1e1900 */
[----:B------:R-:W0:Y:S01]  /*0140*/  S2UR UR5, SR_CgaCtaId ;  /* 0x00000000000579c3 */ /* 0x000e220000008800 */
[----:B------:R-:W-:Y:S01]  /*0150*/  UMOV UR4, 0x400 ;  /* 0x0000040000047882 */ /* 0x000fe20000000000 */
[----:B------:R-:W-:Y:S02]  /*0160*/  ISETP.GE.U32.AND P1, PT, R8, 0x42, PT ;  /* 0x000000420800780c */ /* 0x000fe40003f26070 */
[----:B------:R-:W-:Y:S01]  /*0170*/  ISETP.GT.U32.AND P0, PT, R2, 0x1f, PT ;  /* 0x0000001f0200780c */ /* 0x000fe20003f04070 */
[----:B0-----:R-:W-:Y:S01]  /*0180*/  ULEA UR4, UR5, UR4, 0x18 ;  /* 0x0000000405047291 */ /* 0x001fe2000f8ec0ff */
[----:B--2---:R-:W-:-:S05]  /*0190*/  IADD3 R3, PT, PT, R10, R3, RZ ;  /* 0x000000030a037210 */ /* 0x004fca0007ffe0ff */
[----:B------:R-:W-:-:S05]  /*01a0*/  LEA R10, R2, UR4, 0x2 ;  /* 0x00000004020a7c11 */ /* 0x000fca000f8e10ff */
[----:B------:R0:W-:Y:S01]  /*01b0*/  STS [R10], R3 ;  /* 0x000000030a007388 */ /* 0x0001e20000000800 */
[----:B------:R-:W-:Y:S06]  /*01c0*/  BAR.SYNC.DEFER_BLOCKING 0x0 ;  /* 0x0000000000007b1d */ /* 0x000fec0000010000 */
[----:B------:R-:W-:Y:S05]  /*01d0*/  @!P1 BRA `(.L_x_6) ;  /* 0x00000000002c9947 */ /* 0x000fea0003800000 */
.L_x_7:
[----:B------:R-:W-:-:S04]  /*01e0*/  SHF.R.U32.HI R7, RZ, 0x1, R8 ;  /* 0x00000001ff077819 */ /* 0x000fc80000011608 */
[----:B------:R-:W-:-:S13]  /*01f0*/  ISETP.GE.U32.AND P1, PT, R2, R7, PT ;  /* 0x000000070200720c */ /* 0x000fda0003f26070 */
[----:B0-----:R-:W-:Y:S01]  /*0200*/  @!P1 IMAD R3, R7, 0x4, R10 ;  /* 0x0000000407039824 */ /* 0x001fe200078e020a */
[----:B------:R-:W-:Y:S05]  /*0210*/  @!P1 LDS R4, [R10] ;  /* 0x000000000a049984 */ /* 0x000fea0000000800 */
[----:B------:R-:W0:Y:S02]  /*0220*/  @!P1 LDS R3, [R3] ;  /* 0x0000000003039984 */ /* 0x000e240000000800 */
[----:B0-----:R-:W-:-:S05]  /*0230*/  @!P1 IMAD.IADD R5, R3, 0x1, R4 ;  /* 0x0000000103059824 */ /* 0x001fca00078e0204 */
[----:B------:R1:W-:Y:S01]  /*0240*/  @!P1 STS [R10], R5 ;  /* 0x000000050a009388 */ /* 0x0003e20000000800 */
[----:B------:R-:W-:Y:S01]  /*0250*/  BAR.SYNC.DEFER_BLOCKING 0x0 ;  /* 0x0000000000007b1d */ /* 0x000fe20000010000 */
[----:B------:R-:W-:Y:S02]  /*0260*/  ISETP.GT.U32.AND P1, PT, R8, 0x83, PT ;  /* 0x000000830800780c */ /* 0x000fe40003f24070 */
[----:B------:R-:W-:-:S11]  /*0270*/  MOV R8, R7 ;  /* 0x0000000700087202 */ /* 0x000fd60000000f00 */
[----:B-1----:R-:W-:Y:S05]  /*0280*/  @P1 BRA `(.L_x_7) ;  /* 0xfffffffc00d41947 */ /* 0x002fea000383ffff */
.L_x_6:
        /* <DEDUP_REMOVED lines=27> */
[----:B------:R-:W1:Y:S01]  /*0440*/  S2UR UR5, SR_CgaCtaId ;  /* 0x00000000000579c3 */ /* 0x000e620000008800 */
[----:B------:R-:W-:-:S07]  /*0450*/  UMOV UR4, 0x400 ;  /* 0x0000040000047882 */ /* 0x000fce0000000000 */
[----:B------:R-:W2:Y:S01]  /*0460*/  LDC.64 R2, c[0x0][0x388] ;  /* 0x0000e200ff027b82 */ /* 0x000ea20000000a00 */
[----:B-1----:R-:W-:Y:S01]  /*0470*/  ULEA UR4, UR5, UR4, 0x18 ;  /* 0x0000000405047291 */ /* 0x002fe2000f8ec0ff */
[----:B--2---:R-:W-:-:S08]  /*0480*/  IMAD.WIDE.U32 R2, R0, 0x4, R2 ;  /* 0x0000000400027825 */ /* 0x004fd000078e0002 */
[----:B0-----:R-:W0:Y:S04]  /*0490*/  LDS R5, [UR4] ;  /* 0x00000004ff057984 */ /* 0x001e280008000800 */
[----:B0-----:R-:W-:Y:S01]  /*04a0*/  STG.E desc[UR6][R2.64], R5 ;  /* 0x0000000502007986 */ /* 0x001fe2000c101906 */
[----:B------:R-:W-:Y:S05]  /*04b0*/  EXIT ;  /* 0x000000000000794d */ /* 0x000fea0003800000 */
.L_x_8:
        /* <DEDUP_REMOVED lines=12> */
.L_x_30:


//--------------------- .text._Z7reduce4PiS_i     --------------------------
	.section	.text._Z7reduce4PiS_i,"ax",@progbits
	.align	128
        .global         _Z7reduce4PiS_i
        .type           _Z7reduce4PiS_i,@function
        .size           _Z7reduce4PiS_i,(.L_x_31 - _Z7reduce4PiS_i)
        .other          _Z7reduce4PiS_i,@"STO_CUDA_ENTRY STV_DEFAULT"
_Z7reduce4PiS_i:
.text._Z7reduce4PiS_i:
[----:B------:R-:W-:Y:S01]  /*0000*/  LDC R1, c[0x0][0x37c] ;  /* 0x0000df00ff017b82 */ /* 0x000fe20000000800 */
[----:B------:R-:W0:Y:S01]  /*0010*/  S2R R11, SR_CTAID.X ;  /* 0x00000000000b7919 */ /* 0x000e220000002500 */
[----:B------:R-:W1:Y:S01]  /*0020*/  LDCU UR4, c[0x0][0x360] ;  /* 0x00006c00ff0477ac */ /* 0x000e620008000800 */
[----:B------:R-:W2:Y:S01]  /*0030*/  S2R R9, SR_TID.X ;  /* 0x0000000000097919 */ /* 0x000ea20000002100 */
[----:B------:R-:W3:Y:S01]  /*0040*/  LDCU UR5, c[0x0][0x390] ;  /* 0x00007200ff0577ac */ /* 0x000ee20008000800 */
[----:B------:R-:W4:Y:S01]  /*0050*/  LDCU.64 UR6, c[0x0][0x358] ;  /* 0x00006b00ff0677ac */ /* 0x000f220008000a00 */
[----:B-1----:R-:W-:Y:S02]  /*0060*/  IMAD.U32 R6, RZ, RZ, UR4 ;  /* 0x00000004ff067e24 */ /* 0x002fe4000f8e00ff */
[----:B0-----:R-:W-:-:S04]  /*0070*/  IMAD R0, R11, UR4, RZ ;  /* 0x000000040b007c24 */ /* 0x001fc8000f8e02ff */
[----:B--2---:R-:W-:Y:S02]  /*0080*/  IMAD R7, R0, 0x2, R9 ;  /* 0x0000000200077824 */ /* 0x004fe400078e0209 */
[----:B------:R-:W-:-:S03]  /*0090*/  IMAD.MOV.U32 R0, RZ, RZ, RZ ;  /* 0x000000ffff007224 */ /* 0x000fc600078e00ff */
[C---:B---3--:R-:W-:Y:S02]  /*00a0*/  ISETP.GE.U32.AND P0, PT, R7.reuse, UR5, PT ;  /* 0x0000000507007c0c */ /* 0x048fe4000bf06070 */
[----:B------:R-:W-:-:S04]  /*00b0*/  IADD3 R13, PT, PT, R7, R6, RZ ;  /* 0x00000006070d7210 */ /* 0x000fc80007ffe0ff */
[----:B------:R-:W-:-:S07]  /*00c0*/  ISETP.GE.U32.AND P1, PT, R13, UR5, PT ;  /* 0x000000050d007c0c */ /* 0x000fce000bf26070 */
[----:B------:R-:W0:Y:S08]  /*00d0*/  @!P0 LDC.64 R2, c[0x0][0x380] ;  /* 0x0000e000ff028b82 */ /* 0x000e300000000a00 */
[----:B------:R-:W1:Y:S01]  /*00e0*/  @!P1 LDC.64 R4, c[0x0][0x380] ;  /* 0x0000e000ff049b82 */ /* 0x000e620000000a00 */
[----:B0-----:R-:W-:-:S04]  /*00f0*/  @!P0 IMAD.WIDE.U32 R2, R7, 0x4, R2 ;  /* 0x0000000407028825 */ /* 0x001fc800078e0002 */
[----:B------:R-:W-:Y:S01]  /*0100*/  HFMA2 R7, -RZ, RZ, 0, 0 ;  /* 0x00000000ff077431 */ /* 0x000fe200000001ff */
[----:B----4-:R-:W2:Y:S01]  /*0110*/  @!P0 LDG.E R0, desc[UR6][R2.64] ;  /* 0x0000000602008981 */ /* 0x010ea2000c1e1900 */
[----:B-1----:R-:W-:-:S05]  /*0120*/  @!P1 IMAD.WIDE.U32 R4, R13, 0x4, R4 ;  /* 0x000000040d049825 */ /* 0x002fca00078e0004 */
[----:B------:R-:W2:Y:S01]  /*0130*/  @!P1 LDG.E R7, desc[UR6][R4.64] ;  /* 0x0000000604079981 */ /* 0x000ea2000c1e1900 */
[----:B------:R-:W0:Y:S01]  /*0140*/  S2UR UR5, SR_CgaCtaId ;  /* 0x00000000000579c3 */ /* 0x000e220000008800 */
[----:B------:R-:W-:Y:S01]  /*0150*/  UMOV UR4, 0x400 ;  /* 0x0000040000047882 */ /* 0x000fe20000000000 */
[----:B------:R-:W-:Y:S02]  /*0160*/  ISETP.GE.U32.AND P1, PT, R6, 0x2, PT ;  /* 0x000000020600780c */ /* 0x000fe40003f26070 */
[----:B------:R-:W-:Y:S01]  /*0170*/  ISETP.NE.AND P0, PT, R9, RZ, PT ;  /* 0x000000ff0900720c */ /* 0x000fe20003f05270 */
[----:B0-----:R-:W-:Y:S01]  /*0180*/  ULEA UR4, UR5, UR4, 0x18 ;  /* 0x0000000405047291 */ /* 0x001fe2000f8ec0ff */
[----:B--2---:R-:W-:-:S05]  /*0190*/  IMAD.IADD R0, R7, 0x1, R0 ;  /* 0x0000000107007824 */ /* 0x004fca00078e0200 */
[----:B------:R-:W-:-:S05]  /*01a0*/  LEA R7, R9, UR4, 0x2 ;  /* 0x0000000409077c11 */ /* 0x000fca000f8e10ff */
[----:B------:R0:W-:Y:S01]  /*01b0*/  STS [R7], R0 ;  /* 0x0000000007007388 */ /* 0x0001e20000000800 */
[----:B------:R-:W-:Y:S06]  /*01c0*/  BAR.SYNC.DEFER_BLOCKING 0x0 ;  /* 0x0000000000007b1d */ /* 0x000fec0000010000 */
[----:B------:R-:W-:Y:S05]  /*01d0*/  @!P1 BRA `(.L_x_9) ;  /* 0x00000000002c9947 */ /* 0x000fea0003800000 */
.L_x_10:
[----:B------:R-:W-:-:S04]  /*01e0*/  SHF.R.U32.HI R4, RZ, 0x1, R6 ;  /* 0x00000001ff047819 */ /* 0x000fc80000011606 */
[----:B------:R-:W-:-:S13]  /*01f0*/  ISETP.GE.U32.AND P1, PT, R9, R4, PT ;  /* 0x000000040900720c */ /* 0x000fda0003f26070 */
[----:B0-----:R-:W-:Y:S01]  /*0200*/  @!P1 LEA R0, R4, R7, 0x2 ;  /* 0x0000000704009211 */ /* 0x001fe200078e10ff */
        /* <DEDUP_REMOVED lines=8> */
.L_x_9:
[----:B------:R-:W-:Y:S05]  /*0290*/  @P0 EXIT ;  /* 0x000000000000094d */ /* 0x000fea0003800000 */
[----:B------:R-:W1:Y:S01]  /*02a0*/  S2UR UR5, SR_CgaCtaId ;  /* 0x00000000000579c3 */ /* 0x000e620000008800 */
[----:B------:R-:W-:-:S07]  /*02b0*/  UMOV UR4, 0x400 ;  /* 0x0000040000047882 */ /* 0x000fce0000000000 */
[----:B------:R-:W2:Y:S01]  /*02c0*/  LDC.64 R2, c[0x0][0x388] ;  /* 0x0000e200ff027b82 */ /* 0x000ea20000000a00 */
[----:B-1----:R-:W-:Y:S01]  /*02d0*/  ULEA UR4, UR5, UR4, 0x18 ;  /* 0x0000000405047291 */ /* 0x002fe2000f8ec0ff */
[----:B--2---:R-:W-:-:S08]  /*02e0*/  IMAD.WIDE.U32 R2, R11, 0x4, R2 ;  /* 0x000000040b027825 */ /* 0x004fd000078e0002 */
[----:B------:R-:W1:Y:S04]  /*02f0*/  LDS R5, [UR4] ;  /* 0x00000004ff057984 */ /* 0x000e680008000800 */
[----:B-1----:R-:W-:Y:S01]  /*0300*/  STG.E desc[UR6][R2.64], R5 ;  /* 0x0000000502007986 */ /* 0x002fe2000c101906 */
[----:B------:R-:W-:Y:S05]  /*0310*/  EXIT ;  /* 0x000000000000794d */ /* 0x000fea0003800000 */
.L_x_11:
        /* <DEDUP_REMOVED lines=14> */
.L_x_31:


//--------------------- .text._Z7reduce3PiS_i     --------------------------
	.section	.text._Z7reduce3PiS_i,"ax",@progbits
	.align	128
        .global         _Z7reduce3PiS_i
        .type           _Z7reduce3PiS_i,@function
        .size           _Z7reduce3PiS_i,(.L_x_32 - _Z7reduce3PiS_i)
        .other          _Z7reduce3PiS_i,@"STO_CUDA_ENTRY STV_DEFAULT"
_Z7reduce3PiS_i:
.text._Z7reduce3PiS_i:
        /* <DEDUP_REMOVED lines=30> */
.L_x_13:
        /* <DEDUP_REMOVED lines=11> */
.L_x_12:
        /* <DEDUP_REMOVED lines=9> */
.L_x_14:
        /* <DEDUP_REMOVED lines=14> */
.L_x_32:


//--------------------- .text._Z7reduce2PiS_i     --------------------------
	.section	.text._Z7reduce2PiS_i,"ax",@progbits
	.align	128
        .global         _Z7reduce2PiS_i
        .type           _Z7reduce2PiS_i,@function
        .size           _Z7reduce2PiS_i,(.L_x_33 - _Z7reduce2PiS_i)
        .other          _Z7reduce2PiS_i,@"STO_CUDA_ENTRY STV_DEFAULT"
_Z7reduce2PiS_i:
.text._Z7reduce2PiS_i:
[----:B------:R-:W-:Y:S01]  /*0000*/  LDC R1, c[0x0][0x37c] ;  /* 0x0000df00ff017b82 */ /* 0x000fe20000000800 */
[----:B------:R-:W0:Y:S01]  /*0010*/  S2R R6, SR_TID.X ;  /* 0x0000000000067919 */ /* 0x000e220000002100 */
[----:B------:R-:W0:Y:S01]  /*0020*/  LDCU UR8, c[0x0][0x360] ;  /* 0x00006c00ff0877ac */ /* 0x000e220008000800 */
[----:B------:R-:W-:Y:S01]  /*0030*/  IMAD.MOV.U32 R4, RZ, RZ, RZ ;  /* 0x000000ffff047224 */ /* 0x000fe200078e00ff */
[----:B------:R-:W0:Y:S01]  /*0040*/  S2R R7, SR_CTAID.X ;  /* 0x0000000000077919 */ /* 0x000e220000002500 */
[----:B------:R-:W1:Y:S01]  /*0050*/  LDCU UR4, c[0x0][0x390] ;  /* 0x00007200ff0477ac */ /* 0x000e620008000800 */
[----:B------:R-:W2:Y:S01]  /*0060*/  LDCU.64 UR6, c[0x0][0x358] ;  /* 0x00006b00ff0677ac */ /* 0x000ea20008000a00 */
[----:B0-----:R-:W-:-:S05]  /*0070*/  IMAD R5, R7, UR8, R6 ;  /* 0x0000000807057c24 */ /* 0x001fca000f8e0206 */
[----:B-1----:R-:W-:-:S13]  /*0080*/  ISETP.GE.U32.AND P0, PT, R5, UR4, PT ;  /* 0x0000000405007c0c */ /* 0x002fda000bf06070 */
[----:B------:R-:W0:Y:S02]  /*0090*/  @!P0 LDC.64 R2, c[0x0][0x380] ;  /* 0x0000e000ff028b82 */ /* 0x000e240000000a00 */
[----:B0-----:R-:W-:-:S05]  /*00a0*/  @!P0 IMAD.WIDE.U32 R2, R5, 0x4, R2 ;  /* 0x0000000405028825 */ /* 0x001fca00078e0002 */
[----:B--2---:R-:W2:Y:S01]  /*00b0*/  @!P0 LDG.E R4, desc[UR6][R2.64] ;  /* 0x0000000602048981 */ /* 0x004ea2000c1e1900 */
[----:B------:R-:W0:Y:S01]  /*00c0*/  S2UR UR5, SR_CgaCtaId ;  /* 0x00000000000579c3 */ /* 0x000e220000008800 */
[----:B------:R-:W-:Y:S01]  /*00d0*/  IMAD.U32 R0, RZ, RZ, UR8 ;  /* 0x00000008ff007e24 */ /* 0x000fe2000f8e00ff */
[----:B------:R-:W-:Y:S01]  /*00e0*/  UMOV UR4, 0x400 ;  /* 0x0000040000047882 */ /* 0x000fe20000000000 */
[----:B------:R-:W-:-:S03]  /*00f0*/  ISETP.NE.AND P0, PT, R6, RZ, PT ;  /* 0x000000ff0600720c */ /* 0x000fc60003f05270 */
[----:B------:R-:W-:Y:S01]  /*0100*/  ISETP.GE.U32.AND P1, PT, R0, 0x2, PT ;  /* 0x000000020000780c */ /* 0x000fe20003f26070 */
[----:B0-----:R-:W-:-:S06]  /*0110*/  ULEA UR4, UR5, UR4, 0x18 ;  /* 0x0000000405047291 */ /* 0x001fcc000f8ec0ff */
[----:B------:R-:W-:-:S05]  /*0120*/  LEA R5, R6, UR4, 0x2 ;  /* 0x0000000406057c11 */ /* 0x000fca000f8e10ff */
[----:B--2---:R0:W-:Y:S01]  /*0130*/  STS [R5], R4 ;  /* 0x0000000405007388 */ /* 0x0041e20000000800 */
[----:B------:R-:W-:Y:S06]  /*0140*/  BAR.SYNC.DEFER_BLOCKING 0x0 ;  /* 0x0000000000007b1d */ /* 0x000fec0000010000 */
[----:B------:R-:W-:Y:S05]  /*0150*/  @!P1 BRA `(.L_x_15) ;  /* 0x00000000002c9947 */ /* 0x000fea0003800000 */
.L_x_16:
[----:B------:R-:W-:-:S04]  /*0160*/  SHF.R.U32.HI R8, RZ, 0x1, R0 ;  /* 0x00000001ff087819 */ /* 0x000fc80000011600 */
[----:B------:R-:W-:-:S13]  /*0170*/  ISETP.GE.U32.AND P1, PT, R6, R8, PT ;  /* 0x000000080600720c */ /* 0x000fda0003f26070 */
[----:B------:R-:W-:Y:S01]  /*0180*/  @!P1 LEA R2, R8, R5, 0x2 ;  /* 0x0000000508029211 */ /* 0x000fe200078e10ff */
        /* <DEDUP_REMOVED lines=8> */
.L_x_15:
        /* <DEDUP_REMOVED lines=9> */
.L_x_17:
        /* <DEDUP_REMOVED lines=14> */
.L_x_33:


//--------------------- .text._Z7reduce1PiS_i     --------------------------
	.section	.text._Z7reduce1PiS_i,"ax",@progbits
	.align	128
        .global         _Z7reduce1PiS_i
        .type           _Z7reduce1PiS_i,@function
        .size           _Z7reduce1PiS_i,(.L_x_34 - _Z7reduce1PiS_i)
        .other          _Z7reduce1PiS_i,@"STO_CUDA_ENTRY STV_DEFAULT"
_Z7reduce1PiS_i:
.text._Z7reduce1PiS_i:
        /* <DEDUP_REMOVED lines=13> */
[----:B------:R-:W-:Y:S01]  /*00d0*/  UMOV UR4, 0x400 ;  /* 0x0000040000047882 */ /* 0x000fe20000000000 */
[----:B------:R-:W-:Y:S01]  /*00e0*/  UISETP.GE.U32.AND UP0, UPT, UR7, 0x2, UPT ;  /* 0x000000020700788c */ /* 0x000fe2000bf06070 */
[----:B------:R-:W-:Y:S01]  /*00f0*/  ISETP.NE.AND P1, PT, R4, RZ, PT ;  /* 0x000000ff0400720c */ /* 0x000fe20003f25270 */
[----:B0-----:R-:W-:-:S06]  /*0100*/  ULEA UR4, UR5, UR4, 0x18 ;  /* 0x0000000405047291 */ /* 0x001fcc000f8ec0ff */
[----:B------:R-:W-:-:S05]  /*0110*/  LEA R5, R4, UR4, 0x2 ;  /* 0x0000000404057c11 */ /* 0x000fca000f8e10ff */
[----:B--2---:R0:W-:Y:S01]  /*0120*/  STS [R5], R0 ;  /* 0x0000000005007388 */ /* 0x0041e20000000800 */
[----:B------:R-:W-:Y:S06]  /*0130*/  BAR.SYNC.DEFER_BLOCKING 0x0 ;  /* 0x0000000000007b1d */ /* 0x000fec0000010000 */
[----:B------:R-:W-:Y:S05]  /*0140*/  BRA.U !UP0, `(.L_x_18) ;  /* 0x00000001083c7547 */ /* 0x000fea000b800000 */
[----:B------:R-:W-:-:S05]  /*0150*/  UMOV UR5, 0x1 ;  /* 0x0000000100057882 */ /* 0x000fca0000000000 */
.L_x_19:
[----:B------:R-:W-:-:S04]  /*0160*/  USHF.L.U32 UR6, UR5, 0x1, URZ ;  /* 0x0000000105067899 */ /* 0x000fc800080006ff */
[----:B------:R-:W-:Y:S02]  /*0170*/  UISETP.GE.U32.AND UP0, UPT, UR6, UR7, UPT ;  /* 0x000000070600728c */ /* 0x000fe4000bf06070 */
[----:B-1----:R-:W-:-:S05]  /*0180*/  IMAD R2, R4, UR6, RZ ;  /* 0x0000000604027c24 */ /* 0x002fca000f8e02ff */
[----:B------:R-:W-:-:S13]  /*0190*/  ISETP.GE.U32.AND P0, PT, R2, UR7, PT ;  /* 0x0000000702007c0c */ /* 0x000fda000bf06070 */
[C---:B0-----:R-:W-:Y:S01]  /*01a0*/  @!P0 IADD3 R0, PT, PT, R2.reuse, UR5, RZ ;  /* 0x0000000502008c10 */ /* 0x041fe2000fffe0ff */
[----:B------:R-:W-:Y:S01]  /*01b0*/  UMOV UR5, UR6 ;  /* 0x0000000600057c82 */ /* 0x000fe20008000000 */
[----:B------:R-:W-:Y:S02]  /*01c0*/  @!P0 LEA R2, R2, UR4, 0x2 ;  /* 0x0000000402028c11 */ /* 0x000fe4000f8e10ff */
[----:B------:R-:W-:-:S03]  /*01d0*/  @!P0 LEA R0, R0, UR4, 0x2 ;  /* 0x0000000400008c11 */ /* 0x000fc6000f8e10ff */
[----:B------:R-:W-:Y:S04]  /*01e0*/  @!P0 LDS R3, [R2] ;  /* 0x0000000002038984 */ /* 0x000fe80000000800 */
[----:B------:R-:W0:Y:S02]  /*01f0*/  @!P0 LDS R0, [R0] ;  /* 0x0000000000008984 */ /* 0x000e240000000800 */
[----:B0-----:R-:W-:-:S05]  /*0200*/  @!P0 IMAD.IADD R3, R0, 0x1, R3 ;  /* 0x0000000100038824 */ /* 0x001fca00078e0203 */
[----:B------:R1:W-:Y:S01]  /*0210*/  @!P0 STS [R2], R3 ;  /* 0x0000000302008388 */ /* 0x0003e20000000800 */
[----:B------:R-:W-:Y:S06]  /*0220*/  BAR.SYNC.DEFER_BLOCKING 0x0 ;  /* 0x0000000000007b1d */ /* 0x000fec0000010000 */
[----:B------:R-:W-:Y:S05]  /*0230*/  BRA.U !UP0, `(.L_x_19) ;  /* 0xfffffffd08c87547 */ /* 0x000fea000b83ffff */
.L_x_18:
[----:B------:R-:W-:Y:S05]  /*0240*/  @P1 EXIT ;  /* 0x000000000000194d */ /* 0x000fea0003800000 */
[----:B------:R-:W2:Y:S01]  /*0250*/  S2UR UR5, SR_CgaCtaId ;  /* 0x00000000000579c3 */ /* 0x000ea20000008800 */
[----:B------:R-:W-:-:S07]  /*0260*/  UMOV UR4, 0x400 ;  /* 0x0000040000047882 */ /* 0x000fce0000000000 */
[----:B-1----:R-:W1:Y:S01]  /*0270*/  LDC.64 R2, c[0x0][0x388] ;  /* 0x0000e200ff027b82 */ /* 0x002e620000000a00 */
[----:B--2---:R-:W-:Y:S01]  /*0280*/  ULEA UR4, UR5, UR4, 0x18 ;  /* 0x0000000405047291 */ /* 0x004fe2000f8ec0ff */
[----:B-1----:R-:W-:-:S08]  /*0290*/  IMAD.WIDE.U32 R2, R7, 0x4, R2 ;  /* 0x0000000407027825 */ /* 0x002fd000078e0002 */
[----:B0-----:R-:W0:Y:S04]  /*02a0*/  LDS R5, [UR4] ;  /* 0x00000004ff057984 */ /* 0x001e280008000800 */
[----:B0-----:R-:W-:Y:S01]  /*02b0*/  STG.E desc[UR8][R2.64], R5 ;  /* 0x0000000502007986 */ /* 0x001fe2000c101908 */
[----:B------:R-:W-:Y:S05]  /*02c0*/  EXIT ;  /* 0x000000000000794d */ /* 0x000fea0003800000 */
.L_x_20:
        /* <DEDUP_REMOVED lines=11> */
.L_x_34:


//--------------------- .text._Z7reduce0PiS_i     --------------------------
	.section	.text._Z7reduce0PiS_i,"ax",@progbits
	.align	128
        .global         _Z7reduce0PiS_i
        .type           _Z7reduce0PiS_i,@function
        .size           _Z7reduce0PiS_i,(.L_x_35 - _Z7reduce0PiS_i)
        .other          _Z7reduce0PiS_i,@"STO_CUDA_ENTRY STV_DEFAULT"
_Z7reduce0PiS_i:
.text._Z7reduce0PiS_i:
        /* <DEDUP_REMOVED lines=21> */
[----:B0-----:R-:W-:-:S07]  /*0150*/  HFMA2 R0, -RZ, RZ, 0, 5.9604644775390625e-08 ;  /* 0x00000001ff007431 */ /* 0x001fce00000001ff */
.L_x_22:
[----:B------:R-:W-:-:S05]  /*0160*/  IMAD.SHL.U32 R8, R0, 0x2, RZ ;  /* 0x0000000200087824 */ /* 0x000fca00078e00ff */
[----:B------:R-:W-:-:S04]  /*0170*/  IADD3 R2, PT, PT, R8, -0x1, RZ ;  /* 0xffffffff08027810 */ /* 0x000fc80007ffe0ff */
[----:B------:R-:W-:-:S13]  /*0180*/  LOP3.LUT P1, RZ, R2, R7, RZ, 0xc0, !PT ;  /* 0x0000000702ff7212 */ /* 0x000fda000782c0ff */
[----:B------:R-:W-:Y:S01]  /*0190*/  @!P1 IMAD R2, R0, 0x4, R5 ;  /* 0x0000000400029824 */ /* 0x000fe200078e0205 */
[----:B------:R-:W-:Y:S01]  /*01a0*/  @!P1 LDS R3, [R5] ;  /* 0x0000000005039984 */ /* 0x000fe20000000800 */
[----:B------:R-:W-:-:S04]  /*01b0*/  IMAD.MOV.U32 R0, RZ, RZ, R8 ;  /* 0x000000ffff007224 */ /* 0x000fc800078e0008 */
[----:B------:R-:W0:Y:S02]  /*01c0*/  @!P1 LDS R2, [R2] ;  /* 0x0000000002029984 */ /* 0x000e240000000800 */
[----:B0-----:R-:W-:-:S05]  /*01d0*/  @!P1 IADD3 R4, PT, PT, R2, R3, RZ ;  /* 0x0000000302049210 */ /* 0x001fca0007ffe0ff */
[----:B------:R1:W-:Y:S01]  /*01e0*/  @!P1 STS [R5], R4 ;  /* 0x0000000405009388 */ /* 0x0003e20000000800 */
[----:B------:R-:W-:Y:S01]  /*01f0*/  BAR.SYNC.DEFER_BLOCKING 0x0 ;  /* 0x0000000000007b1d */ /* 0x000fe20000010000 */
[----:B------:R-:W-:-:S13]  /*0200*/  ISETP.GE.U32.AND P1, PT, R8, UR8, PT ;  /* 0x0000000808007c0c */ /* 0x000fda000bf26070 */
[----:B-1----:R-:W-:Y:S05]  /*0210*/  @!P1 BRA `(.L_x_22) ;  /* 0xfffffffc00d09947 */ /* 0x002fea000383ffff */
.L_x_21:
        /* <DEDUP_REMOVED lines=9> */
.L_x_23:
        /* <DEDUP_REMOVED lines=13> */
.L_x_35:


//--------------------- .text._Z16block_sum_reducePiS_i --------------------------
	.section	.text._Z16block_sum_reducePiS_i,"ax",@progbits
	.align	128
        .global         _Z16block_sum_reducePiS_i
        .type           _Z16block_sum_reducePiS_i,@function
        .size           _Z16block_sum_reducePiS_i,(.L_x_36 - _Z16block_sum_reducePiS_i)
        .other          _Z16block_sum_reducePiS_i,@"STO_CUDA_ENTRY STV_DEFAULT"
_Z16block_sum_reducePiS_i:
.text._Z16block_sum_reducePiS_i:
[----:B------:R-:W-:Y:S01]  /*0000*/  LDC R1, c[0x0][0x37c] ;  /* 0x0000df00ff017b82 */ /* 0x000fe20000000800 */
[----:B------:R-:W0:Y:S07]  /*0010*/  S2R R10, SR_TID.X ;  /* 0x00000000000a7919 */ /* 0x000e2e0000002100 */
[----:B------:R-:W1:Y:S01]  /*0020*/  S2UR UR5, SR_CgaCtaId ;  /* 0x00000000000579c3 */ /* 0x000e620000008800 */
[----:B------:R-:W2:Y:S01]  /*0030*/  LDCU UR8, c[0x0][0x390] ;  /* 0x00007200ff0877ac */ /* 0x000ea20008000800 */
[----:B------:R-:W-:Y:S01]  /*0040*/  BSSY.RECONVERGENT B0, `(.L_x_24) ;  /* 0x0000017000007945 */ /* 0x000fe20003800200 */
[----:B------:R-:W3:Y:S01]  /*0050*/  S2R R8, SR_CTAID.X ;  /* 0x0000000000087919 */ /* 0x000ee20000002500 */
[----:B------:R-:W-:Y:S01]  /*0060*/  UMOV UR4, 0x400 ;  /* 0x0000040000047882 */ /* 0x000fe20000000000 */
[----:B------:R-:W4:Y:S03]  /*0070*/  LDCU.64 UR6, c[0x0][0x358] ;  /* 0x00006b00ff0677ac */ /* 0x000f260008000a00 */
[----:B------:R-:W3:Y:S01]  /*0080*/  LDC R7, c[0x0][0x360] ;  /* 0x0000d800ff077b82 */ /* 0x000ee20000000800 */
[----:B-1----:R-:W-:-:S06]  /*0090*/  ULEA UR4, UR5, UR4, 0x18 ;  /* 0x0000000405047291 */ /* 0x002fcc000f8ec0ff */
[----:B0-----:R-:W-:Y:S01]  /*00a0*/  LEA R0, R10, UR4, 0x2 ;  /* 0x000000040a007c11 */ /* 0x001fe2000f8e10ff */
[----:B---3--:R-:W-:-:S04]  /*00b0*/  IMAD R3, R7, R8, R10 ;  /* 0x0000000807037224 */ /* 0x008fc800078e020a */
[----:B------:R0:W-:Y:S01]  /*00c0*/  STS [R0], RZ ;  /* 0x000000ff00007388 */ /* 0x0001e20000000800 */
[----:B------:R-:W-:Y:S01]  /*00d0*/  IMAD R6, R7, 0x4, R0 ;  /* 0x0000000407067824 */ /* 0x000fe200078e0200 */
[----:B--2---:R-:W-:-:S04]  /*00e0*/  ISETP.GE.U32.AND P0, PT, R3, UR8, PT ;  /* 0x0000000803007c0c */ /* 0x004fc8000bf06070 */
[----:B------:R0:W-:Y:S01]  /*00f0*/  STS [R6], RZ ;  /* 0x000000ff06007388 */ /* 0x0001e20000000800 */
[----:B------:R-:W-:Y:S08]  /*0100*/  BAR.SYNC.DEFER_BLOCKING 0x0 ;  /* 0x0000000000007b1d */ /* 0x000ff00000010000 */
[----:B0---4-:R-:W-:Y:S05]  /*0110*/  @P0 BRA `(.L_x_25) ;  /* 0x0000000000240947 */ /* 0x011fea0003800000 */
[----:B------:R-:W0:Y:S01]  /*0120*/  LDC.64 R4, c[0x0][0x380] ;  /* 0x0000e000ff047b82 */ /* 0x000e220000000a00 */
[----:B------:R-:W-:-:S05]  /*0130*/  IMAD.IADD R9, R3, 0x1, R7 ;  /* 0x0000000103097824 */ /* 0x000fca00078e0207 */
[----:B------:R-:W-:Y:S01]  /*0140*/  ISETP.GE.U32.AND P0, PT, R9, UR8, PT ;  /* 0x0000000809007c0c */ /* 0x000fe2000bf06070 */
[----:B0-----:R-:W-:-:S12]  /*0150*/  IMAD.WIDE.U32 R2, R3, 0x4, R4 ;  /* 0x0000000403027825 */ /* 0x001fd800078e0004 */
[----:B------:R-:W-:Y:S01]  /*0160*/  @!P0 IMAD.WIDE.U32 R4, R9, 0x4, R4 ;  /* 0x0000000409048825 */ /* 0x000fe200078e0004 */
[----:B------:R-:W2:Y:S05]  /*0170*/  LDG.E R3, desc[UR6][R2.64] ;  /* 0x0000000602037981 */ /* 0x000eaa000c1e1900 */
[----:B------:R-:W3:Y:S04]  /*0180*/  @!P0 LDG.E R5, desc[UR6][R4.64] ;  /* 0x0000000604058981 */ /* 0x000ee8000c1e1900 */
[----:B--2---:R0:W-:Y:S04]  /*0190*/  STS [R0], R3 ;  /* 0x0000000300007388 */ /* 0x0041e80000000800 */
[----:B---3--:R0:W-:Y:S02]  /*01a0*/  @!P0 STS [R6], R5 ;  /* 0x0000000506008388 */ /* 0x0081e40000000800 */
.L_x_25:
[----:B------:R-:W-:Y:S05]  /*01b0*/  BSYNC.RECONVERGENT B0 ;  /* 0x0000000000007941 */ /* 0x000fea0003800200 */
.L_x_24:
[----:B------:R-:W-:Y:S06]  /*01c0*/  BAR.SYNC.DEFER_BLOCKING 0x0 ;  /* 0x0000000000007b1d */ /* 0x000fec0000010000 */
.L_x_26:
[----:B------:R-:W-:-:S13]  /*01d0*/  ISETP.GE.U32.AND P0, PT, R10, R7, PT ;  /* 0x000000070a00720c */ /* 0x000fda0003f06070 */
[----:B------:R-:W-:Y:S01]  /*01e0*/  @!P0 LEA R2, R7, R0, 0x2 ;  /* 0x0000000007028211 */ /* 0x000fe200078e10ff */
[----:B0-----:R-:W-:Y:S05]  /*01f0*/  @!P0 LDS R3, [R0] ;  /* 0x0000000000038984 */ /* 0x001fea0000000800 */
[----:B------:R-:W0:Y:S02]  /*0200*/  @!P0 LDS R2, [R2] ;  /* 0x0000000002028984 */ /* 0x000e240000000800 */
[----:B0-----:R-:W-:-:S05]  /*0210*/  @!P0 IMAD.IADD R3, R2, 0x1, R3 ;  /* 0x0000000102038824 */ /* 0x001fca00078e0203 */
[----:B------:R1:W-:Y:S01]  /*0220*/  @!P0 STS [R0], R3 ;  /* 0x0000000300008388 */ /* 0x0003e20000000800 */
[----:B------:R-:W-:Y:S01]  /*0230*/  BAR.SYNC.DEFER_BLOCKING 0x0 ;  /* 0x0000000000007b1d */ /* 0x000fe20000010000 */
[----:B------:R-:W-:Y:S02]  /*0240*/  ISETP.GT.U32.AND P0, PT, R7, 0x1, PT ;  /* 0x000000010700780c */ /* 0x000fe40003f04070 */
[----:B------:R-:W-:-:S11]  /*0250*/  SHF.R.U32.HI R7, RZ, 0x1, R7 ;  /* 0x00000001ff077819 */ /* 0x000fd60000011607 */
[----:B-1----:R-:W-:Y:S05]  /*0260*/  @P0 BRA `(.L_x_26) ;  /* 0xfffffffc00d80947 */ /* 0x002fea000383ffff */
[----:B------:R-:W-:-:S13]  /*0270*/  ISETP.NE.AND P0, PT, R10, RZ, PT ;  /* 0x000000ff0a00720c */ /* 0x000fda0003f05270 */
[----:B------:R-:W-:Y:S05]  /*0280*/  @P0 EXIT ;  /* 0x000000000000094d */ /* 0x000fea0003800000 */
[----:B------:R-:W0:Y:S01]  /*0290*/  S2UR UR5, SR_CgaCtaId ;  /* 0x00000000000579c3 */ /* 0x000e220000008800 */
[----:B------:R-:W-:-:S07]  /*02a0*/  UMOV UR4, 0x400 ;  /* 0x0000040000047882 */ /* 0x000fce0000000000 */
[----:B------:R-:W1:Y:S01]  /*02b0*/  LDC.64 R2, c[0x0][0x388] ;  /* 0x0000e200ff027b82 */ /* 0x000e620000000a00 */
[----:B0-----:R-:W-:Y:S01]  /*02c0*/  ULEA UR4, UR5, UR4, 0x18 ;  /* 0x0000000405047291 */ /* 0x001fe2000f8ec0ff */
[----:B-1----:R-:W-:-:S08]  /*02d0*/  IMAD.WIDE.U32 R2, R8, 0x4, R2 ;  /* 0x0000000408027825 */ /* 0x002fd000078e0002 */
[----:B------:R-:W0:Y:S04]  /*02e0*/  LDS R5, [UR4] ;  /* 0x00000004ff057984 */ /* 0x000e280008000800 */
[----:B0-----:R-:W-:Y:S01]  /*02f0*/  STG.E desc[UR6][R2.64], R5 ;  /* 0x0000000502007986 */ /* 0x001fe2000c101906 */
[----:B------:R-:W-:Y:S05]  /*0300*/  EXIT ;  /* 0x000000000000794d */ /* 0x000fea0003800000 */
.L_x_27:
        /* <DEDUP_REMOVED lines=15> */
.L_x_36:


//--------------------- .nv.shared._Z7reduce7PiS_i --------------------------
	.section	.nv.shared._Z7reduce7PiS_i,"aw",@nobits
	.sectionflags	@""
	.align	16
	.zero		1024


//--------------------- .nv.shared.reserved.0     --------------------------
	.section	.nv.shared.reserved.0,"aw",@nobits
	.weak		__nv_reservedSMEM_offset_0_alias
	.size		__nv_reservedSMEM_offset_0_alias, 0, 64
	.other		__nv_reservedSMEM_offset_0_alias,@"STO_CUDA_RESERVED_SHARED STV_DEFAULT"
__nv_reservedSMEM_offset_0_alias:
	.zero		0
	.zero		64


//--------------------- .nv.shared._Z7reduce6PiS_i --------------------------
	.section	.nv.shared._Z7reduce6PiS_i,"aw",@nobits
	.sectionflags	@""
	.align	16
	.zero		1024


//--------------------- .nv.shared._Z7reduce5PiS_i --------------------------
	.section	.nv.shared._Z7reduce5PiS_i,"aw",@nobits
	.sectionflags	@""
	.align	16
	.zero		1024


//--------------------- .nv.shared._Z7reduce4PiS_i --------------------------
	.section	.nv.shared._Z7reduce4PiS_i,"aw",@nobits
	.sectionflags	@""
	.align	16
	.zero		1024


//--------------------- .nv.shared._Z7reduce3PiS_i --------------------------
	.section	.nv.shared._Z7reduce3PiS_i,"aw",@nobits
	.sectionflags	@""
	.align	16
	.zero		1024


//--------------------- .nv.shared._Z7reduce2PiS_i --------------------------
	.section	.nv.shared._Z7reduce2PiS_i,"aw",@nobits
	.sectionflags	@""
	.align	16
	.zero		1024


//--------------------- .nv.shared._Z7reduce1PiS_i --------------------------
	.section	.nv.shared._Z7reduce1PiS_i,"aw",@nobits
	.sectionflags	@""
	.align	16
	.zero		1024


//--------------------- .nv.shared._Z7reduce0PiS_i --------------------------
	.section	.nv.shared._Z7reduce0PiS_i,"aw",@nobits
	.sectionflags	@""
	.align	16
	.zero		1024


//--------------------- .nv.shared._Z16block_sum_reducePiS_i --------------------------
	.section	.nv.shared._Z16block_sum_reducePiS_i,"aw",@nobits
	.sectionflags	@""
	.align	16
	.zero		1024


//--------------------- .nv.constant0._Z7reduce7PiS_i --------------------------
	.section	.nv.constant0._Z7reduce7PiS_i,"a",@progbits
	.sectionflags	@""
	.align	4
.nv.constant0._Z7reduce7PiS_i:
	.zero		916


//--------------------- .nv.constant0._Z7reduce6PiS_i --------------------------
	.section	.nv.constant0._Z7reduce6PiS_i,"a",@progbits
	.sectionflags	@""
	.align	4
.nv.constant0._Z7reduce6PiS_i:
	.zero		916


//--------------------- .nv.constant0._Z7reduce5PiS_i --------------------------
	.section	.nv.constant0._Z7reduce5PiS_i,"a",@progbits
	.sectionflags	@""
	.align	4
.nv.constant0._Z7reduce5PiS_i:
	.zero		916


//--------------------- .nv.constant0._Z7reduce4PiS_i --------------------------
	.section	.nv.constant0._Z7reduce4PiS_i,"a",@progbits
	.sectionflags	@""
	.align	4
.nv.constant0._Z7reduce4PiS_i:
	.zero		916


//--------------------- .nv.constant0._Z7reduce3PiS_i --------------------------
	.section	.nv.constant0._Z7reduce3PiS_i,"a",@progbits
	.sectionflags	@""
	.align	4
.nv.constant0._Z7reduce3PiS_i:
	.zero		916


//--------------------- .nv.constant0._Z7reduce2PiS_i --------------------------
	.section	.nv.constant0._Z7reduce2PiS_i,"a",@progbits
	.sectionflags	@""
	.align	4
.nv.constant0._Z7reduce2PiS_i:
	.zero		916


//--------------------- .nv.constant0._Z7reduce1PiS_i --------------------------
	.section	.nv.constant0._Z7reduce1PiS_i,"a",@progbits
	.sectionflags	@""
	.align	4
.nv.constant0._Z7reduce1PiS_i:
	.zero		916


//--------------------- .nv.constant0._Z7reduce0PiS_i --------------------------
	.section	.nv.constant0._Z7reduce0PiS_i,"a",@progbits
	.sectionflags	@""
	.align	4
.nv.constant0._Z7reduce0PiS_i:
	.zero		916


//--------------------- .nv.constant0._Z16block_sum_reducePiS_i --------------------------
	.section	.nv.constant0._Z16block_sum_reducePiS_i,"a",@progbits
	.sectionflags	@""
	.align	4
.nv.constant0._Z16block_sum_reducePiS_i:
	.zero		916


//--------------------- SYMBOLS --------------------------

	.type		.nv.reservedSmem.offset0,@object
	.size		.nv.reservedSmem.offset0,0x4
	.type		.nv.reservedSmem.cap,@object
	.size		.nv.reservedSmem.cap,0x4
